//
// Generated by NVIDIA NVVM Compiler
//
// Compiler Build ID: CL-36424714
// Cuda compilation tools, release 13.0, V13.0.88
// Based on NVVM 20.0.0
//

.version 9.0
.target sm_100
.address_size 64

	// .globl	_Z21per_row_column_kernelPlS_S_ll

.visible .entry _Z21per_row_column_kernelPlS_S_ll(
	.param .u64 .ptr .align 1 _Z21per_row_column_kernelPlS_S_ll_param_0,
	.param .u64 .ptr .align 1 _Z21per_row_column_kernelPlS_S_ll_param_1,
	.param .u64 .ptr .align 1 _Z21per_row_column_kernelPlS_S_ll_param_2,
	.param .u64 _Z21per_row_column_kernelPlS_S_ll_param_3,
	.param .u64 _Z21per_row_column_kernelPlS_S_ll_param_4
)
{
	.reg .pred 	%p<12>;
	.reg .b32 	%r<5>;
	.reg .b64 	%rd<159>;

	ld.param.u64 	%rd28, [_Z21per_row_column_kernelPlS_S_ll_param_0];
	ld.param.u64 	%rd29, [_Z21per_row_column_kernelPlS_S_ll_param_1];
	ld.param.u64 	%rd25, [_Z21per_row_column_kernelPlS_S_ll_param_2];
	ld.param.u64 	%rd26, [_Z21per_row_column_kernelPlS_S_ll_param_3];
	ld.param.u64 	%rd27, [_Z21per_row_column_kernelPlS_S_ll_param_4];
	cvta.to.global.u64 	%rd1, %rd25;
	cvta.to.global.u64 	%rd2, %rd29;
	cvta.to.global.u64 	%rd3, %rd28;
	mov.u32 	%r1, %tid.x;
	mov.u32 	%r2, %ntid.x;
	mov.u32 	%r3, %ctaid.x;
	mad.lo.s32 	%r4, %r2, %r3, %r1;
	cvt.s64.s32 	%rd4, %r4;
	setp.le.s64 	%p1, %rd26, %rd4;
	setp.lt.s64 	%p2, %rd27, 1;
	or.pred  	%p3, %p1, %p2;
	@%p3 bra 	$L__BB0_12;
	mul.lo.s64 	%rd5, %rd27, %rd4;
	setp.lt.u64 	%p4, %rd27, 8;
	mov.b64 	%rd157, 0;
	@%p4 bra 	$L__BB0_4;
	and.b64  	%rd157, %rd27, 9223372036854775800;
	shl.b64 	%rd31, %rd4, 3;
	add.s64 	%rd154, %rd2, %rd31;
	shl.b64 	%rd32, %rd5, 3;
	add.s64 	%rd33, %rd32, 32;
	add.s64 	%rd153, %rd3, %rd33;
	add.s64 	%rd152, %rd1, %rd33;
	mov.u64 	%rd155, %rd157;
$L__BB0_3:
	.pragma "nounroll";
	ld.global.u64 	%rd34, [%rd153+-32];
	ld.global.u64 	%rd35, [%rd154];
	add.s64 	%rd36, %rd35, %rd34;
	sub.s64 	%rd37, %rd35, %rd34;
	mul.lo.s64 	%rd38, %rd36, %rd37;
	st.global.u64 	[%rd152+-32], %rd38;
	ld.global.u64 	%rd39, [%rd153+-24];
	shl.b64 	%rd40, %rd26, 3;
	add.s64 	%rd41, %rd154, %rd40;
	ld.global.u64 	%rd42, [%rd41];
	add.s64 	%rd43, %rd42, %rd39;
	sub.s64 	%rd44, %rd42, %rd39;
	mul.lo.s64 	%rd45, %rd43, %rd44;
	st.global.u64 	[%rd152+-24], %rd45;
	ld.global.u64 	%rd46, [%rd153+-16];
	add.s64 	%rd47, %rd41, %rd40;
	ld.global.u64 	%rd48, [%rd47];
	add.s64 	%rd49, %rd48, %rd46;
	sub.s64 	%rd50, %rd48, %rd46;
	mul.lo.s64 	%rd51, %rd49, %rd50;
	st.global.u64 	[%rd152+-16], %rd51;
	ld.global.u64 	%rd52, [%rd153+-8];
	add.s64 	%rd53, %rd47, %rd40;
	ld.global.u64 	%rd54, [%rd53];
	add.s64 	%rd55, %rd54, %rd52;
	sub.s64 	%rd56, %rd54, %rd52;
	mul.lo.s64 	%rd57, %rd55, %rd56;
	st.global.u64 	[%rd152+-8], %rd57;
	ld.global.u64 	%rd58, [%rd153];
	add.s64 	%rd59, %rd53, %rd40;
	ld.global.u64 	%rd60, [%rd59];
	add.s64 	%rd61, %rd60, %rd58;
	sub.s64 	%rd62, %rd60, %rd58;
	mul.lo.s64 	%rd63, %rd61, %rd62;
	st.global.u64 	[%rd152], %rd63;
	ld.global.u64 	%rd64, [%rd153+8];
	add.s64 	%rd65, %rd59, %rd40;
	ld.global.u64 	%rd66, [%rd65];
	add.s64 	%rd67, %rd66, %rd64;
	sub.s64 	%rd68, %rd66, %rd64;
	mul.lo.s64 	%rd69, %rd67, %rd68;
	st.global.u64 	[%rd152+8], %rd69;
	ld.global.u64 	%rd70, [%rd153+16];
	add.s64 	%rd71, %rd65, %rd40;
	ld.global.u64 	%rd72, [%rd71];
	add.s64 	%rd73, %rd72, %rd70;
	sub.s64 	%rd74, %rd72, %rd70;
	mul.lo.s64 	%rd75, %rd73, %rd74;
	st.global.u64 	[%rd152+16], %rd75;
	ld.global.u64 	%rd76, [%rd153+24];
	add.s64 	%rd77, %rd71, %rd40;
	ld.global.u64 	%rd78, [%rd77];
	add.s64 	%rd79, %rd78, %rd76;
	sub.s64 	%rd80, %rd78, %rd76;
	mul.lo.s64 	%rd81, %rd79, %rd80;
	st.global.u64 	[%rd152+24], %rd81;
	add.s64 	%rd155, %rd155, -8;
	shl.b64 	%rd82, %rd26, 6;
	add.s64 	%rd154, %rd154, %rd82;
	add.s64 	%rd153, %rd153, 64;
	add.s64 	%rd152, %rd152, 64;
	setp.ne.s64 	%p5, %rd155, 0;
	@%p5 bra 	$L__BB0_3;
$L__BB0_4:
	and.b64  	%rd19, %rd27, 7;
	setp.eq.s64 	%p6, %rd19, 0;
	@%p6 bra 	$L__BB0_12;
	setp.lt.u64 	%p7, %rd19, 4;
	@%p7 bra 	$L__BB0_7;
	ld.param.u64 	%rd149, [_Z21per_row_column_kernelPlS_S_ll_param_2];
	add.s64 	%rd83, %rd157, %rd5;
	shl.b64 	%rd84, %rd83, 3;
	add.s64 	%rd85, %rd3, %rd84;
	ld.global.u64 	%rd86, [%rd85];
	mad.lo.s64 	%rd87, %rd157, %rd26, %rd4;
	shl.b64 	%rd88, %rd87, 3;
	add.s64 	%rd89, %rd2, %rd88;
	ld.global.u64 	%rd90, [%rd89];
	add.s64 	%rd91, %rd90, %rd86;
	sub.s64 	%rd92, %rd90, %rd86;
	mul.lo.s64 	%rd93, %rd91, %rd92;
	cvta.to.global.u64 	%rd94, %rd149;
	add.s64 	%rd95, %rd94, %rd84;
	st.global.u64 	[%rd95], %rd93;
	ld.global.u64 	%rd96, [%rd85+8];
	shl.b64 	%rd97, %rd26, 3;
	add.s64 	%rd98, %rd89, %rd97;
	ld.global.u64 	%rd99, [%rd98];
	add.s64 	%rd100, %rd99, %rd96;
	sub.s64 	%rd101, %rd99, %rd96;
	mul.lo.s64 	%rd102, %rd100, %rd101;
	st.global.u64 	[%rd95+8], %rd102;
	ld.global.u64 	%rd103, [%rd85+16];
	add.s64 	%rd104, %rd98, %rd97;
	ld.global.u64 	%rd105, [%rd104];
	add.s64 	%rd106, %rd105, %rd103;
	sub.s64 	%rd107, %rd105, %rd103;
	mul.lo.s64 	%rd108, %rd106, %rd107;
	st.global.u64 	[%rd95+16], %rd108;
	ld.global.u64 	%rd109, [%rd85+24];
	add.s64 	%rd110, %rd104, %rd97;
	ld.global.u64 	%rd111, [%rd110];
	add.s64 	%rd112, %rd111, %rd109;
	sub.s64 	%rd113, %rd111, %rd109;
	mul.lo.s64 	%rd114, %rd112, %rd113;
	st.global.u64 	[%rd95+24], %rd114;
	add.s64 	%rd157, %rd157, 4;
$L__BB0_7:
	and.b64  	%rd22, %rd27, 3;
	setp.eq.s64 	%p8, %rd22, 0;
	@%p8 bra 	$L__BB0_12;
	setp.eq.s64 	%p9, %rd22, 1;
	@%p9 bra 	$L__BB0_10;
	ld.param.u64 	%rd150, [_Z21per_row_column_kernelPlS_S_ll_param_2];
	add.s64 	%rd115, %rd157, %rd5;
	shl.b64 	%rd116, %rd115, 3;
	add.s64 	%rd117, %rd3, %rd116;
	ld.global.u64 	%rd118, [%rd117];
	mad.lo.s64 	%rd119, %rd157, %rd26, %rd4;
	shl.b64 	%rd120, %rd119, 3;
	add.s64 	%rd121, %rd2, %rd120;
	ld.global.u64 	%rd122, [%rd121];
	add.s64 	%rd123, %rd122, %rd118;
	sub.s64 	%rd124, %rd122, %rd118;
	mul.lo.s64 	%rd125, %rd123, %rd124;
	cvta.to.global.u64 	%rd126, %rd150;
	add.s64 	%rd127, %rd126, %rd116;
	st.global.u64 	[%rd127], %rd125;
	ld.global.u64 	%rd128, [%rd117+8];
	shl.b64 	%rd129, %rd26, 3;
	add.s64 	%rd130, %rd121, %rd129;
	ld.global.u64 	%rd131, [%rd130];
	add.s64 	%rd132, %rd131, %rd128;
	sub.s64 	%rd133, %rd131, %rd128;
	mul.lo.s64 	%rd134, %rd132, %rd133;
	st.global.u64 	[%rd127+8], %rd134;
	add.s64 	%rd157, %rd157, 2;
$L__BB0_10:
	and.b64  	%rd135, %rd27, 1;
	setp.eq.b64 	%p10, %rd135, 1;
	not.pred 	%p11, %p10;
	@%p11 bra 	$L__BB0_12;
	ld.param.u64 	%rd151, [_Z21per_row_column_kernelPlS_S_ll_param_2];
	add.s64 	%rd136, %rd157, %rd5;
	shl.b64 	%rd137, %rd136, 3;
	add.s64 	%rd138, %rd3, %rd137;
	ld.global.u64 	%rd139, [%rd138];
	mad.lo.s64 	%rd140, %rd157, %rd26, %rd4;
	shl.b64 	%rd141, %rd140, 3;
	add.s64 	%rd142, %rd2, %rd141;
	ld.global.u64 	%rd143, [%rd142];
	add.s64 	%rd144, %rd143, %rd139;
	sub.s64 	%rd145, %rd143, %rd139;
	mul.lo.s64 	%rd146, %rd144, %rd145;
	cvta.to.global.u64 	%rd147, %rd151;
	add.s64 	%rd148, %rd147, %rd137;
	st.global.u64 	[%rd148], %rd146;
$L__BB0_12:
	ret;

}
	// .globl	_Z21per_column_row_kernelPlS_S_ll
.visible .entry _Z21per_column_row_kernelPlS_S_ll(
	.param .u64 .ptr .align 1 _Z21per_column_row_kernelPlS_S_ll_param_0,
	.param .u64 .ptr .align 1 _Z21per_column_row_kernelPlS_S_ll_param_1,
	.param .u64 .ptr .align 1 _Z21per_column_row_kernelPlS_S_ll_param_2,
	.param .u64 _Z21per_column_row_kernelPlS_S_ll_param_3,
	.param .u64 _Z21per_column_row_kernelPlS_S_ll_param_4
)
{
	.reg .pred 	%p<12>;
	.reg .b32 	%r<8>;
	.reg .b64 	%rd<169>;

	ld.param.u64 	%rd24, [_Z21per_column_row_kernelPlS_S_ll_param_0];
	ld.param.u64 	%rd25, [_Z21per_column_row_kernelPlS_S_ll_param_1];
	ld.param.u64 	%rd26, [_Z21per_column_row_kernelPlS_S_ll_param_2];
	ld.param.u64 	%rd22, [_Z21per_column_row_kernelPlS_S_ll_param_3];
	ld.param.u64 	%rd23, [_Z21per_column_row_kernelPlS_S_ll_param_4];
	cvta.to.global.u64 	%rd1, %rd26;
	cvta.to.global.u64 	%rd2, %rd25;
	cvta.to.global.u64 	%rd3, %rd24;
	mov.u32 	%r1, %ctaid.x;
	mov.u32 	%r2, %ntid.y;
	mov.u32 	%r3, %ntid.x;
	mov.u32 	%r4, %tid.x;
	mov.u32 	%r5, %tid.y;
	mad.lo.s32 	%r6, %r3, %r1, %r4;
	mad.lo.s32 	%r7, %r6, %r2, %r5;
	cvt.s64.s32 	%rd4, %r7;
	setp.le.s64 	%p1, %rd23, %rd4;
	setp.lt.s64 	%p2, %rd22, 1;
	or.pred  	%p3, %p1, %p2;
	@%p3 bra 	$L__BB1_12;
	ld.param.u64 	%rd155, [_Z21per_column_row_kernelPlS_S_ll_param_3];
	mul.lo.s64 	%rd5, %rd155, %rd4;
	setp.lt.u64 	%p4, %rd155, 8;
	mov.b64 	%rd167, 0;
	@%p4 bra 	$L__BB1_4;
	ld.param.u64 	%rd156, [_Z21per_column_row_kernelPlS_S_ll_param_3];
	and.b64  	%rd167, %rd156, 9223372036854775800;
	shl.b64 	%rd164, %rd4, 3;
	shl.b64 	%rd28, %rd5, 3;
	add.s64 	%rd29, %rd28, %rd2;
	add.s64 	%rd163, %rd29, 32;
	mov.u64 	%rd165, %rd167;
$L__BB1_3:
	.pragma "nounroll";
	add.s64 	%rd30, %rd3, %rd164;
	ld.global.u64 	%rd31, [%rd30];
	ld.global.u64 	%rd32, [%rd163+-32];
	add.s64 	%rd33, %rd32, %rd31;
	sub.s64 	%rd34, %rd32, %rd31;
	mul.lo.s64 	%rd35, %rd33, %rd34;
	add.s64 	%rd36, %rd1, %rd164;
	st.global.u64 	[%rd36], %rd35;
	shl.b64 	%rd37, %rd23, 3;
	add.s64 	%rd38, %rd30, %rd37;
	ld.global.u64 	%rd39, [%rd38];
	ld.global.u64 	%rd40, [%rd163+-24];
	add.s64 	%rd41, %rd40, %rd39;
	sub.s64 	%rd42, %rd40, %rd39;
	mul.lo.s64 	%rd43, %rd41, %rd42;
	add.s64 	%rd44, %rd36, %rd37;
	st.global.u64 	[%rd44], %rd43;
	add.s64 	%rd45, %rd38, %rd37;
	ld.global.u64 	%rd46, [%rd45];
	ld.global.u64 	%rd47, [%rd163+-16];
	add.s64 	%rd48, %rd47, %rd46;
	sub.s64 	%rd49, %rd47, %rd46;
	mul.lo.s64 	%rd50, %rd48, %rd49;
	add.s64 	%rd51, %rd44, %rd37;
	st.global.u64 	[%rd51], %rd50;
	add.s64 	%rd52, %rd45, %rd37;
	ld.global.u64 	%rd53, [%rd52];
	ld.global.u64 	%rd54, [%rd163+-8];
	add.s64 	%rd55, %rd54, %rd53;
	sub.s64 	%rd56, %rd54, %rd53;
	mul.lo.s64 	%rd57, %rd55, %rd56;
	add.s64 	%rd58, %rd51, %rd37;
	st.global.u64 	[%rd58], %rd57;
	add.s64 	%rd59, %rd52, %rd37;
	ld.global.u64 	%rd60, [%rd59];
	ld.global.u64 	%rd61, [%rd163];
	add.s64 	%rd62, %rd61, %rd60;
	sub.s64 	%rd63, %rd61, %rd60;
	mul.lo.s64 	%rd64, %rd62, %rd63;
	add.s64 	%rd65, %rd58, %rd37;
	st.global.u64 	[%rd65], %rd64;
	add.s64 	%rd66, %rd59, %rd37;
	ld.global.u64 	%rd67, [%rd66];
	ld.global.u64 	%rd68, [%rd163+8];
	add.s64 	%rd69, %rd68, %rd67;
	sub.s64 	%rd70, %rd68, %rd67;
	mul.lo.s64 	%rd71, %rd69, %rd70;
	add.s64 	%rd72, %rd65, %rd37;
	st.global.u64 	[%rd72], %rd71;
	add.s64 	%rd73, %rd66, %rd37;
	ld.global.u64 	%rd74, [%rd73];
	ld.global.u64 	%rd75, [%rd163+16];
	add.s64 	%rd76, %rd75, %rd74;
	sub.s64 	%rd77, %rd75, %rd74;
	mul.lo.s64 	%rd78, %rd76, %rd77;
	add.s64 	%rd79, %rd72, %rd37;
	st.global.u64 	[%rd79], %rd78;
	add.s64 	%rd80, %rd73, %rd37;
	ld.global.u64 	%rd81, [%rd80];
	ld.global.u64 	%rd82, [%rd163+24];
	add.s64 	%rd83, %rd82, %rd81;
	sub.s64 	%rd84, %rd82, %rd81;
	mul.lo.s64 	%rd85, %rd83, %rd84;
	add.s64 	%rd86, %rd79, %rd37;
	st.global.u64 	[%rd86], %rd85;
	add.s64 	%rd165, %rd165, -8;
	shl.b64 	%rd87, %rd23, 6;
	add.s64 	%rd164, %rd164, %rd87;
	add.s64 	%rd163, %rd163, 64;
	setp.ne.s64 	%p5, %rd165, 0;
	@%p5 bra 	$L__BB1_3;
$L__BB1_4:
	ld.param.u64 	%rd157, [_Z21per_column_row_kernelPlS_S_ll_param_3];
	and.b64  	%rd16, %rd157, 7;
	setp.eq.s64 	%p6, %rd16, 0;
	@%p6 bra 	$L__BB1_12;
	setp.lt.u64 	%p7, %rd16, 4;
	@%p7 bra 	$L__BB1_7;
	ld.param.u64 	%rd158, [_Z21per_column_row_kernelPlS_S_ll_param_3];
	mad.lo.s64 	%rd88, %rd167, %rd23, %rd4;
	shl.b64 	%rd89, %rd88, 3;
	add.s64 	%rd90, %rd3, %rd89;
	ld.global.u64 	%rd91, [%rd90];
	mad.lo.s64 	%rd92, %rd158, %rd4, %rd167;
	shl.b64 	%rd93, %rd92, 3;
	add.s64 	%rd94, %rd2, %rd93;
	ld.global.u64 	%rd95, [%rd94];
	add.s64 	%rd96, %rd95, %rd91;
	sub.s64 	%rd97, %rd95, %rd91;
	mul.lo.s64 	%rd98, %rd96, %rd97;
	add.s64 	%rd99, %rd1, %rd89;
	st.global.u64 	[%rd99], %rd98;
	shl.b64 	%rd100, %rd23, 3;
	add.s64 	%rd101, %rd90, %rd100;
	ld.global.u64 	%rd102, [%rd101];
	ld.global.u64 	%rd103, [%rd94+8];
	add.s64 	%rd104, %rd103, %rd102;
	sub.s64 	%rd105, %rd103, %rd102;
	mul.lo.s64 	%rd106, %rd104, %rd105;
	add.s64 	%rd107, %rd99, %rd100;
	st.global.u64 	[%rd107], %rd106;
	add.s64 	%rd108, %rd101, %rd100;
	ld.global.u64 	%rd109, [%rd108];
	ld.global.u64 	%rd110, [%rd94+16];
	add.s64 	%rd111, %rd110, %rd109;
	sub.s64 	%rd112, %rd110, %rd109;
	mul.lo.s64 	%rd113, %rd111, %rd112;
	add.s64 	%rd114, %rd107, %rd100;
	st.global.u64 	[%rd114], %rd113;
	add.s64 	%rd115, %rd108, %rd100;
	ld.global.u64 	%rd116, [%rd115];
	ld.global.u64 	%rd117, [%rd94+24];
	add.s64 	%rd118, %rd117, %rd116;
	sub.s64 	%rd119, %rd117, %rd116;
	mul.lo.s64 	%rd120, %rd118, %rd119;
	add.s64 	%rd121, %rd114, %rd100;
	st.global.u64 	[%rd121], %rd120;
	add.s64 	%rd167, %rd167, 4;
$L__BB1_7:
	ld.param.u64 	%rd159, [_Z21per_column_row_kernelPlS_S_ll_param_3];
	and.b64  	%rd19, %rd159, 3;
	setp.eq.s64 	%p8, %rd19, 0;
	@%p8 bra 	$L__BB1_12;
	setp.eq.s64 	%p9, %rd19, 1;
	@%p9 bra 	$L__BB1_10;
	ld.param.u64 	%rd160, [_Z21per_column_row_kernelPlS_S_ll_param_3];
	mad.lo.s64 	%rd122, %rd167, %rd23, %rd4;
	shl.b64 	%rd123, %rd122, 3;
	add.s64 	%rd124, %rd3, %rd123;
	ld.global.u64 	%rd125, [%rd124];
	mad.lo.s64 	%rd126, %rd160, %rd4, %rd167;
	shl.b64 	%rd127, %rd126, 3;
	add.s64 	%rd128, %rd2, %rd127;
	ld.global.u64 	%rd129, [%rd128];
	add.s64 	%rd130, %rd129, %rd125;
	sub.s64 	%rd131, %rd129, %rd125;
	mul.lo.s64 	%rd132, %rd130, %rd131;
	add.s64 	%rd133, %rd1, %rd123;
	st.global.u64 	[%rd133], %rd132;
	shl.b64 	%rd134, %rd23, 3;
	add.s64 	%rd135, %rd124, %rd134;
	ld.global.u64 	%rd136, [%rd135];
	ld.global.u64 	%rd137, [%rd128+8];
	add.s64 	%rd138, %rd137, %rd136;
	sub.s64 	%rd139, %rd137, %rd136;
	mul.lo.s64 	%rd140, %rd138, %rd139;
	add.s64 	%rd141, %rd133, %rd134;
	st.global.u64 	[%rd141], %rd140;
	add.s64 	%rd167, %rd167, 2;
$L__BB1_10:
	ld.param.u64 	%rd161, [_Z21per_column_row_kernelPlS_S_ll_param_3];
	and.b64  	%rd142, %rd161, 1;
	setp.eq.b64 	%p10, %rd142, 1;
	not.pred 	%p11, %p10;
	@%p11 bra 	$L__BB1_12;
	ld.param.u64 	%rd162, [_Z21per_column_row_kernelPlS_S_ll_param_3];
	mad.lo.s64 	%rd143, %rd167, %rd23, %rd4;
	shl.b64 	%rd144, %rd143, 3;
	add.s64 	%rd145, %rd3, %rd144;
	ld.global.u64 	%rd146, [%rd145];
	mad.lo.s64 	%rd147, %rd162, %rd4, %rd167;
	shl.b64 	%rd148, %rd147, 3;
	add.s64 	%rd149, %rd2, %rd148;
	ld.global.u64 	%rd150, [%rd149];
	add.s64 	%rd151, %rd150, %rd146;
	sub.s64 	%rd152, %rd150, %rd146;
	mul.lo.s64 	%rd153, %rd151, %rd152;
	add.s64 	%rd154, %rd1, %rd144;
	st.global.u64 	[%rd154], %rd153;
$L__BB1_12:
	ret;

}
	// .globl	_Z18per_element_kernelPlS_S_ll
.visible .entry _Z18per_element_kernelPlS_S_ll(
	.param .u64 .ptr .align 1 _Z18per_element_kernelPlS_S_ll_param_0,
	.param .u64 .ptr .align 1 _Z18per_element_kernelPlS_S_ll_param_1,
	.param .u64 .ptr .align 1 _Z18per_element_kernelPlS_S_ll_param_2,
	.param .u64 _Z18per_element_kernelPlS_S_ll_param_3,
	.param .u64 _Z18per_element_kernelPlS_S_ll_param_4
)
{
	.reg .pred 	%p<4>;
	.reg .b32 	%r<17>;
	.reg .b64 	%rd<36>;

	ld.param.u64 	%rd8, [_Z18per_element_kernelPlS_S_ll_param_0];
	ld.param.u64 	%rd9, [_Z18per_element_kernelPlS_S_ll_param_1];
	ld.param.u64 	%rd10, [_Z18per_element_kernelPlS_S_ll_param_2];
	ld.param.u64 	%rd11, [_Z18per_element_kernelPlS_S_ll_param_3];
	ld.param.u64 	%rd12, [_Z18per_element_kernelPlS_S_ll_param_4];
	mov.u32 	%r1, %ctaid.y;
	mov.u32 	%r2, %nctaid.x;
	mov.u32 	%r3, %ntid.y;
	mov.u32 	%r4, %ntid.x;
	mov.u32 	%r5, %ctaid.x;
	mov.u32 	%r6, %tid.x;
	mov.u32 	%r7, %tid.y;
	mad.lo.s32 	%r8, %r1, %r2, %r5;
	mad.lo.s32 	%r9, %r8, %r4, %r6;
	mad.lo.s32 	%r10, %r9, %r3, %r7;
	cvt.s64.s32 	%rd1, %r10;
	mul.lo.s64 	%rd13, %rd12, %rd11;
	setp.le.s64 	%p1, %rd13, %rd1;
	@%p1 bra 	$L__BB2_8;
	or.b64  	%rd14, %rd1, %rd12;
	and.b64  	%rd15, %rd14, -4294967296;
	setp.ne.s64 	%p2, %rd15, 0;
	@%p2 bra 	$L__BB2_3;
	cvt.u32.u64 	%r11, %rd12;
	cvt.u32.u64 	%r12, %rd1;
	div.u32 	%r13, %r12, %r11;
	cvt.u64.u32 	%rd34, %r13;
	bra.uni 	$L__BB2_4;
$L__BB2_3:
	div.s64 	%rd34, %rd1, %rd12;
$L__BB2_4:
	or.b64  	%rd16, %rd1, %rd11;
	and.b64  	%rd17, %rd16, -4294967296;
	setp.ne.s64 	%p3, %rd17, 0;
	@%p3 bra 	$L__BB2_6;
	cvt.u32.u64 	%r14, %rd11;
	cvt.u32.u64 	%r15, %rd1;
	rem.u32 	%r16, %r15, %r14;
	cvt.u64.u32 	%rd35, %r16;
	bra.uni 	$L__BB2_7;
$L__BB2_6:
	rem.s64 	%rd35, %rd1, %rd11;
$L__BB2_7:
	cvt.s64.s32 	%rd18, %rd34;
	mad.lo.s64 	%rd19, %rd18, %rd12, %rd35;
	cvta.to.global.u64 	%rd20, %rd8;
	shl.b64 	%rd21, %rd19, 3;
	add.s64 	%rd22, %rd20, %rd21;
	ld.global.u64 	%rd23, [%rd22];
	mad.lo.s64 	%rd24, %rd35, %rd11, %rd18;
	cvta.to.global.u64 	%rd25, %rd9;
	shl.b64 	%rd26, %rd24, 3;
	add.s64 	%rd27, %rd25, %rd26;
	ld.global.u64 	%rd28, [%rd27];
	add.s64 	%rd29, %rd28, %rd23;
	sub.s64 	%rd30, %rd28, %rd23;
	mul.lo.s64 	%rd31, %rd29, %rd30;
	cvta.to.global.u64 	%rd32, %rd10;
	add.s64 	%rd33, %rd32, %rd21;
	st.global.u64 	[%rd33], %rd31;
$L__BB2_8:
	ret;

}


// ===== COMPILED SASS (sm_100) =====

	.target	sm_100

	.elftype	@"ET_EXEC"


//--------------------- .note.nv.tkinfo           --------------------------
	.section	.note.nv.tkinfo,"",@"SHT_NOTE"
	.sectionflags	@"SHF_NOTE_NV_TKINFO"
	.tkinfo
        /*0018*/ 	.word	0x00000002
        /*0030*/ 	.string	""
        /*0030*/ 	.string	"ptxas"
        /*0030*/ 	.string	"Cuda compilation tools, release 13.0, V13.0.88"
        /*0030*/ 	.string	"Build cuda_13.0.r13.0/compiler.36424714_0"
        /*0030*/ 	.string	"-arch sm_100 -m 64 "



//--------------------- .note.nv.cuinfo           --------------------------
	.section	.note.nv.cuinfo,"",@"SHT_NOTE"
	.sectionflags	@"SHF_NOTE_NV_CUINFO"
        /*0018*/ 	.short	0x0002
        /*001a*/ 	.short	0x0064
        /*001c*/ 	.short	0x0082
	.zero		2


//--------------------- .nv.info                  --------------------------
	.section	.nv.info,"",@"SHT_CUDA_INFO"
	.align	4


	//----- nvinfo : EIATTR_REGCOUNT
	.align		4
        /*0000*/ 	.byte	0x04, 0x2f
        /*0002*/ 	.short	(.L_1 - .L_0)
	.align		4
.L_0:
        /*0004*/ 	.word	index@(_Z21per_row_column_kernelPlS_S_ll)
        /*0008*/ 	.word	0x0000001a


	//----- nvinfo : EIATTR_FRAME_SIZE
	.align		4
.L_1:
        /*000c*/ 	.byte	0x04, 0x11
        /*000e*/ 	.short	(.L_3 - .L_2)
	.align		4
.L_2:
        /*0010*/ 	.word	index@(_Z21per_row_column_kernelPlS_S_ll)
        /*0014*/ 	.word	0x00000000


	//----- nvinfo : EIATTR_REGCOUNT
	.align		4
.L_3:
        /*0018*/ 	.byte	0x04, 0x2f
        /*001a*/ 	.short	(.L_5 - .L_4)
	.align		4
.L_4:
        /*001c*/ 	.word	index@(_Z21per_column_row_kernelPlS_S_ll)
        /*0020*/ 	.word	0x00000020


	//----- nvinfo : EIATTR_FRAME_SIZE
	.align		4
.L_5:
        /*0024*/ 	.byte	0x04, 0x11
        /*0026*/ 	.short	(.L_7 - .L_6)
	.align		4
.L_6:
        /*0028*/ 	.word	index@(_Z21per_column_row_kernelPlS_S_ll)
        /*002c*/ 	.word	0x00000000


	//----- nvinfo : EIATTR_REGCOUNT
	.align		4
.L_7:
        /*0030*/ 	.byte	0x04, 0x2f
        /*0032*/ 	.short	(.L_9 - .L_8)
	.align		4
.L_8:
        /*0034*/ 	.word	index@(_Z18per_element_kernelPlS_S_ll)
        /*0038*/ 	.word	0x00000010


	//----- nvinfo : EIATTR_FRAME_SIZE
	.align		4
.L_9:
        /*003c*/ 	.byte	0x04, 0x11
        /*003e*/ 	.short	(.L_11 - .L_10)
	.align		4
.L_10:
        /*0040*/ 	.word	index@($__internal_1_$__cuda_sm20_rem_s64)
        /*0044*/ 	.word	0x00000000


	//----- nvinfo : EIATTR_FRAME_SIZE
	.align		4
.L_11:
        /*0048*/ 	.byte	0x04, 0x11
        /*004a*/ 	.short	(.L_13 - .L_12)
	.align		4
.L_12:
        /*004c*/ 	.word	index@($__internal_0_$__cuda_sm20_div_s64)
        /*0050*/ 	.word	0x00000000


	//----- nvinfo : EIATTR_FRAME_SIZE
	.align		4
.L_13:
        /*0054*/ 	.byte	0x04, 0x11
        /*0056*/ 	.short	(.L_15 - .L_14)
	.align		4
.L_14:
        /*0058*/ 	.word	index@(_Z18per_element_kernelPlS_S_ll)
        /*005c*/ 	.word	0x00000000


	//----- nvinfo : EIATTR_MIN_STACK_SIZE
	.align		4
.L_15:
        /*0060*/ 	.byte	0x04, 0x12
        /*0062*/ 	.short	(.L_17 - .L_16)
	.align		4
.L_16:
        /*0064*/ 	.word	index@(_Z18per_element_kernelPlS_S_ll)
        /*0068*/ 	.word	0x00000000


	//----- nvinfo : EIATTR_MIN_STACK_SIZE
	.align		4
.L_17:
        /*006c*/ 	.byte	0x04, 0x12
        /*006e*/ 	.short	(.L_19 - .L_18)
	.align		4
.L_18:
        /*0070*/ 	.word	index@(_Z21per_column_row_kernelPlS_S_ll)
        /*0074*/ 	.word	0x00000000


	//----- nvinfo : EIATTR_MIN_STACK_SIZE
	.align		4
.L_19:
        /*0078*/ 	.byte	0x04, 0x12
        /*007a*/ 	.short	(.L_21 - .L_20)
	.align		4
.L_20:
        /*007c*/ 	.word	index@(_Z21per_row_column_kernelPlS_S_ll)
        /*0080*/ 	.word	0x00000000
.L_21:


//--------------------- .nv.compat                --------------------------
	.section	.nv.compat,"",@"SHT_CUDA_COMPAT_INFO"
	.align	4
        /*0000*/ 	.byte	0x02, 0x09, 0x00, 0x00, 0x02, 0x02, 0x01, 0x00, 0x02, 0x05, 0x05, 0x00, 0x03, 0x07, 0x01, 0x01
        /*0010*/ 	.byte	0x02, 0x03, 0x00, 0x00, 0x02, 0x06, 0x01, 0x00, 0x04, 0x0b, 0x08, 0x00, 0x09, 0x00, 0x00, 0x00
        /*0020*/ 	.byte	0x00, 0x00, 0x00, 0x00


//--------------------- .nv.info._Z18per_element_kernelPlS_S_ll --------------------------
	.section	.nv.info._Z18per_element_kernelPlS_S_ll,"",@"SHT_CUDA_INFO"
	.sectionflags	@""
	.align	4


	//----- nvinfo : EIATTR_CUDA_API_VERSION
	.align		4
        /*0000*/ 	.byte	0x04, 0x37
        /*0002*/ 	.short	(.L_23 - .L_22)
.L_22:
        /*0004*/ 	.word	0x00000082


	//----- nvinfo : EIATTR_KPARAM_INFO
	.align		4
.L_23:
        /*0008*/ 	.byte	0x04, 0x17
        /*000a*/ 	.short	(.L_25 - .L_24)
.L_24:
        /*000c*/ 	.word	0x00000000
        /*0010*/ 	.short	0x0004
        /*0012*/ 	.short	0x0020
        /*0014*/ 	.byte	0x00, 0xf0, 0x21, 0x00


	//----- nvinfo : EIATTR_KPARAM_INFO
	.align		4
.L_25:
        /*0018*/ 	.byte	0x04, 0x17
        /*001a*/ 	.short	(.L_27 - .L_26)
.L_26:
        /*001c*/ 	.word	0x00000000
        /*0020*/ 	.short	0x0003
        /*0022*/ 	.short	0x0018
        /*0024*/ 	.byte	0x00, 0xf0, 0x21, 0x00


	//----- nvinfo : EIATTR_KPARAM_INFO
	.align		4
.L_27:
        /*0028*/ 	.byte	0x04, 0x17
        /*002a*/ 	.short	(.L_29 - .L_28)
.L_28:
        /*002c*/ 	.word	0x00000000
        /*0030*/ 	.short	0x0002
        /*0032*/ 	.short	0x0010
        /*0034*/ 	.byte	0x00, 0xf5, 0x21, 0x00


	//----- nvinfo : EIATTR_KPARAM_INFO
	.align		4
.L_29:
        /*0038*/ 	.byte	0x04, 0x17
        /*003a*/ 	.short	(.L_31 - .L_30)
.L_30:
        /*003c*/ 	.word	0x00000000
        /*0040*/ 	.short	0x0001
        /*0042*/ 	.short	0x0008
        /*0044*/ 	.byte	0x00, 0xf5, 0x21, 0x00


	//----- nvinfo : EIATTR_KPARAM_INFO
	.align		4
.L_31:
        /*0048*/ 	.byte	0x04, 0x17
        /*004a*/ 	.short	(.L_33 - .L_32)
.L_32:
        /*004c*/ 	.word	0x00000000
        /*0050*/ 	.short	0x0000
        /*0052*/ 	.short	0x0000
        /*0054*/ 	.byte	0x00, 0xf5, 0x21, 0x00


	//----- nvinfo : EIATTR_SPARSE_MMA_MASK
	.align		4
.L_33:
        /*0058*/ 	.byte	0x03, 0x50
        /*005a*/ 	.short	0x0000


	//----- nvinfo : EIATTR_MAXREG_COUNT
	.align		4
        /*005c*/ 	.byte	0x03, 0x1b
        /*005e*/ 	.short	0x00ff


	//----- nvinfo : EIATTR_MERCURY_ISA_VERSION
	.align		4
        /*0060*/ 	.byte	0x03, 0x5f
        /*0062*/ 	.short	0x0101


	//----- nvinfo : EIATTR_VRC_CTA_INIT_COUNT
	.align		4
        /*0064*/ 	.byte	0x02, 0x4a
	.zero		1
	.zero		1


	//----- nvinfo : EIATTR_EXIT_INSTR_OFFSETS
	.align		4
        /*0068*/ 	.byte	0x04, 0x1c
        /*006a*/ 	.short	(.L_35 - .L_34)


	//   ....[0]....
.L_34:
        /*006c*/ 	.word	0x00000150


	//   ....[1]....
        /*0070*/ 	.word	0x00000700


	//----- nvinfo : EIATTR_CRS_STACK_SIZE
	.align		4
.L_35:
        /*0074*/ 	.byte	0x04, 0x1e
        /*0076*/ 	.short	(.L_37 - .L_36)
.L_36:
        /*0078*/ 	.word	0x00000000


	//----- nvinfo : EIATTR_CBANK_PARAM_SIZE
	.align		4
.L_37:
        /*007c*/ 	.byte	0x03, 0x19
        /*007e*/ 	.short	0x0028


	//----- nvinfo : EIATTR_PARAM_CBANK
	.align		4
        /*0080*/ 	.byte	0x04, 0x0a
        /*0082*/ 	.short	(.L_39 - .L_38)
	.align		4
.L_38:
        /*0084*/ 	.word	index@(.nv.constant0._Z18per_element_kernelPlS_S_ll)
        /*0088*/ 	.short	0x0380
        /*008a*/ 	.short	0x0028


	//----- nvinfo : EIATTR_SW_WAR
	.align		4
.L_39:
        /*008c*/ 	.byte	0x04, 0x36
        /*008e*/ 	.short	(.L_41 - .L_40)
.L_40:
        /*0090*/ 	.word	0x00000008
.L_41:


//--------------------- .nv.info._Z21per_column_row_kernelPlS_S_ll --------------------------
	.section	.nv.info._Z21per_column_row_kernelPlS_S_ll,"",@"SHT_CUDA_INFO"
	.sectionflags	@""
	.align	4


	//----- nvinfo : EIATTR_CUDA_API_VERSION
	.align		4
        /*0000*/ 	.byte	0x04, 0x37
        /*0002*/ 	.short	(.L_43 - .L_42)
.L_42:
        /*0004*/ 	.word	0x00000082


	//----- nvinfo : EIATTR_KPARAM_INFO
	.align		4
.L_43:
        /*0008*/ 	.byte	0x04, 0x17
        /*000a*/ 	.short	(.L_45 - .L_44)
.L_44:
        /*000c*/ 	.word	0x00000000
        /*0010*/ 	.short	0x0004
        /*0012*/ 	.short	0x0020
        /*0014*/ 	.byte	0x00, 0xf0, 0x21, 0x00


	//----- nvinfo : EIATTR_KPARAM_INFO
	.align		4
.L_45:
        /*0018*/ 	.byte	0x04, 0x17
        /*001a*/ 	.short	(.L_47 - .L_46)
.L_46:
        /*001c*/ 	.word	0x00000000
        /*0020*/ 	.short	0x0003
        /*0022*/ 	.short	0x0018
        /*0024*/ 	.byte	0x00, 0xf0, 0x21, 0x00


	//----- nvinfo : EIATTR_KPARAM_INFO
	.align		4
.L_47:
        /*0028*/ 	.byte	0x04, 0x17
        /*002a*/ 	.short	(.L_49 - .L_48)
.L_48:
        /*002c*/ 	.word	0x00000000
        /*0030*/ 	.short	0x0002
        /*0032*/ 	.short	0x0010
        /*0034*/ 	.byte	0x00, 0xf5, 0x21, 0x00


	//----- nvinfo : EIATTR_KPARAM_INFO
	.align		4
.L_49:
        /*0038*/ 	.byte	0x04, 0x17
        /*003a*/ 	.short	(.L_51 - .L_50)
.L_50:
        /*003c*/ 	.word	0x00000000
        /*0040*/ 	.short	0x0001
        /*0042*/ 	.short	0x0008
        /*0044*/ 	.byte	0x00, 0xf5, 0x21, 0x00


	//----- nvinfo : EIATTR_KPARAM_INFO
	.align		4
.L_51:
        /*0048*/ 	.byte	0x04, 0x17
        /*004a*/ 	.short	(.L_53 - .L_52)
.L_52:
        /*004c*/ 	.word	0x00000000
        /*0050*/ 	.short	0x0000
        /*0052*/ 	.short	0x0000
        /*0054*/ 	.byte	0x00, 0xf5, 0x21, 0x00


	//----- nvinfo : EIATTR_SPARSE_MMA_MASK
	.align		4
.L_53:
        /*0058*/ 	.byte	0x03, 0x50
        /*005a*/ 	.short	0x0000


	//----- nvinfo : EIATTR_MAXREG_COUNT
	.align		4
        /*005c*/ 	.byte	0x03, 0x1b
        /*005e*/ 	.short	0x00ff


	//----- nvinfo : EIATTR_MERCURY_ISA_VERSION
	.align		4
        /*0060*/ 	.byte	0x03, 0x5f
        /*0062*/ 	.short	0x0101


	//----- nvinfo : EIATTR_VRC_CTA_INIT_COUNT
	.align		4
        /*0064*/ 	.byte	0x02, 0x4a
	.zero		1
	.zero		1


	//----- nvinfo : EIATTR_EXIT_INSTR_OFFSETS
	.align		4
        /*0068*/ 	.byte	0x04, 0x1c
        /*006a*/ 	.short	(.L_55 - .L_54)


	//   ....[0]....
.L_54:
        /*006c*/ 	.word	0x000000f0


	//   ....[1]....
        /*0070*/ 	.word	0x00000ad0


	//   ....[2]....
        /*0074*/ 	.word	0x00001050


	//   ....[3]....
        /*0078*/ 	.word	0x000013e0


	//   ....[4]....
        /*007c*/ 	.word	0x000015e0


	//----- nvinfo : EIATTR_CBANK_PARAM_SIZE
	.align		4
.L_55:
        /*0080*/ 	.byte	0x03, 0x19
        /*0082*/ 	.short	0x0028


	//----- nvinfo : EIATTR_PARAM_CBANK
	.align		4
        /*0084*/ 	.byte	0x04, 0x0a
        /*0086*/ 	.short	(.L_57 - .L_56)
	.align		4
.L_56:
        /*0088*/ 	.word	index@(.nv.constant0._Z21per_column_row_kernelPlS_S_ll)
        /*008c*/ 	.short	0x0380
        /*008e*/ 	.short	0x0028


	//----- nvinfo : EIATTR_SW_WAR
	.align		4
.L_57:
        /*0090*/ 	.byte	0x04, 0x36
        /*0092*/ 	.short	(.L_59 - .L_58)
.L_58:
        /*0094*/ 	.word	0x00000008
.L_59:


//--------------------- .nv.info._Z21per_row_column_kernelPlS_S_ll --------------------------
	.section	.nv.info._Z21per_row_column_kernelPlS_S_ll,"",@"SHT_CUDA_INFO"
	.sectionflags	@""
	.align	4


	//----- nvinfo : EIATTR_CUDA_API_VERSION
	.align		4
        /*0000*/ 	.byte	0x04, 0x37
        /*0002*/ 	.short	(.L_61 - .L_60)
.L_60:
        /*0004*/ 	.word	0x00000082


	//----- nvinfo : EIATTR_KPARAM_INFO
	.align		4
.L_61:
        /*0008*/ 	.byte	0x04, 0x17
        /*000a*/ 	.short	(.L_63 - .L_62)
.L_62:
        /*000c*/ 	.word	0x00000000
        /*0010*/ 	.short	0x0004
        /*0012*/ 	.short	0x0020
        /*0014*/ 	.byte	0x00, 0xf0, 0x21, 0x00


	//----- nvinfo : EIATTR_KPARAM_INFO
	.align		4
.L_63:
        /*0018*/ 	.byte	0x04, 0x17
        /*001a*/ 	.short	(.L_65 - .L_64)
.L_64:
        /*001c*/ 	.word	0x00000000
        /*0020*/ 	.short	0x0003
        /*0022*/ 	.short	0x0018
        /*0024*/ 	.byte	0x00, 0xf0, 0x21, 0x00


	//----- nvinfo : EIATTR_KPARAM_INFO
	.align		4
.L_65:
        /*0028*/ 	.byte	0x04, 0x17
        /*002a*/ 	.short	(.L_67 - .L_66)
.L_66:
        /*002c*/ 	.word	0x00000000
        /*0030*/ 	.short	0x0002
        /*0032*/ 	.short	0x0010
        /*0034*/ 	.byte	0x00, 0xf5, 0x21, 0x00


	//----- nvinfo : EIATTR_KPARAM_INFO
	.align		4
.L_67:
        /*0038*/ 	.byte	0x04, 0x17
        /*003a*/ 	.short	(.L_69 - .L_68)
.L_68:
        /*003c*/ 	.word	0x00000000
        /*0040*/ 	.short	0x0001
        /*0042*/ 	.short	0x0008
        /*0044*/ 	.byte	0x00, 0xf5, 0x21, 0x00


	//----- nvinfo : EIATTR_KPARAM_INFO
	.align		4
.L_69:
        /*0048*/ 	.byte	0x04, 0x17
        /*004a*/ 	.short	(.L_71 - .L_70)
.L_70:
        /*004c*/ 	.word	0x00000000
        /*0050*/ 	.short	0x0000
        /*0052*/ 	.short	0x0000
        /*0054*/ 	.byte	0x00, 0xf5, 0x21, 0x00


	//----- nvinfo : EIATTR_SPARSE_MMA_MASK
	.align		4
.L_71:
        /*0058*/ 	.byte	0x03, 0x50
        /*005a*/ 	.short	0x0000


	//----- nvinfo : EIATTR_MAXREG_COUNT
	.align		4
        /*005c*/ 	.byte	0x03, 0x1b
        /*005e*/ 	.short	0x00ff


	//----- nvinfo : EIATTR_MERCURY_ISA_VERSION
	.align		4
        /*0060*/ 	.byte	0x03, 0x5f
        /*0062*/ 	.short	0x0101


	//----- nvinfo : EIATTR_VRC_CTA_INIT_COUNT
	.align		4
        /*0064*/ 	.byte	0x02, 0x4a
	.zero		1
	.zero		1


	//----- nvinfo : EIATTR_EXIT_INSTR_OFFSETS
	.align		4
        /*0068*/ 	.byte	0x04, 0x1c
        /*006a*/ 	.short	(.L_73 - .L_72)


	//   ....[0]....
.L_72:
        /*006c*/ 	.word	0x000000d0


	//   ....[1]....
        /*0070*/ 	.word	0x00000a60


	//   ....[2]....
        /*0074*/ 	.word	0x00000f70


	//   ....[3]....
        /*0078*/ 	.word	0x000012d0


	//   ....[4]....
        /*007c*/ 	.word	0x000014c0


	//----- nvinfo : EIATTR_CBANK_PARAM_SIZE
	.align		4
.L_73:
        /*0080*/ 	.byte	0x03, 0x19
        /*0082*/ 	.short	0x0028


	//----- nvinfo : EIATTR_PARAM_CBANK
	.align		4
        /*0084*/ 	.byte	0x04, 0x0a
        /*0086*/ 	.short	(.L_75 - .L_74)
	.align		4
.L_74:
        /*0088*/ 	.word	index@(.nv.constant0._Z21per_row_column_kernelPlS_S_ll)
        /*008c*/ 	.short	0x0380
        /*008e*/ 	.short	0x0028


	//----- nvinfo : EIATTR_SW_WAR
	.align		4
.L_75:
        /*0090*/ 	.byte	0x04, 0x36
        /*0092*/ 	.short	(.L_77 - .L_76)
.L_76:
        /*0094*/ 	.word	0x00000008
.L_77:


//--------------------- .nv.callgraph             --------------------------
	.section	.nv.callgraph,"",@"SHT_CUDA_CALLGRAPH"
	.align	4
	.sectionentsize	8
	.align		4
        /*0000*/ 	.word	0x00000000
	.align		4
        /*0004*/ 	.word	0xffffffff
	.align		4
        /*0008*/ 	.word	0x00000000
	.align		4
        /*000c*/ 	.word	0xfffffffe
	.align		4
        /*0010*/ 	.word	0x00000000
	.align		4
        /*0014*/ 	.word	0xfffffffd
	.align		4
        /*0018*/ 	.word	0x00000000
	.align		4
        /*001c*/ 	.word	0xfffffffc


//--------------------- .text._Z18per_element_kernelPlS_S_ll --------------------------
	.section	.text._Z18per_element_kernelPlS_S_ll,"ax",@progbits
	.align	128
        .global         _Z18per_element_kernelPlS_S_ll
        .type           _Z18per_element_kernelPlS_S_ll,@function
        .size           _Z18per_element_kernelPlS_S_ll,(.L_x_18 - _Z18per_element_kernelPlS_S_ll)
        .other          _Z18per_element_kernelPlS_S_ll,@"STO_CUDA_ENTRY STV_DEFAULT"
_Z18per_element_kernelPlS_S_ll:
.text._Z18per_element_kernelPlS_S_ll:
[----:B------:R-:W-:Y:S01]  /*0000*/  LDC R1, c[0x0][0x37c] ;  /* 0x0000df00ff017b82 */ /* 0x000fe20000000800 */
[----:B------:R-:W0:Y:S07]  /*0010*/  S2R R3, SR_TID.X ;  /* 0x0000000000037919 */ /* 0x000e2e0000002100 */
[----:B------:R-:W-:Y:S01]  /*0020*/  S2UR UR6, SR_CTAID.Y ;  /* 0x00000000000679c3 */ /* 0x000fe20000002600 */
[----:B------:R-:W1:Y:S01]  /*0030*/  LDCU UR4, c[0x0][0x370] ;  /* 0x00006e00ff0477ac */ /* 0x000e620008000800 */
[----:B------:R-:W2:Y:S01]  /*0040*/  S2R R5, SR_TID.Y ;  /* 0x0000000000057919 */ /* 0x000ea20000002200 */
[----:B------:R-:W2:Y:S05]  /*0050*/  LDCU UR10, c[0x0][0x364] ;  /* 0x00006c80ff0a77ac */ /* 0x000eaa0008000800 */
[----:B------:R-:W1:Y:S01]  /*0060*/  S2UR UR5, SR_CTAID.X ;  /* 0x00000000000579c3 */ /* 0x000e620000002500 */
[----:B------:R-:W3:Y:S01]  /*0070*/  LDCU.64 UR12, c[0x0][0x3a0] ;  /* 0x00007400ff0c77ac */ /* 0x000ee20008000a00 */
[----:B------:R-:W3:Y:S06]  /*0080*/  LDCU.64 UR8, c[0x0][0x398] ;  /* 0x00007300ff0877ac */ /* 0x000eec0008000a00 */
[----:B------:R-:W0:Y:S01]  /*0090*/  LDC R0, c[0x0][0x360] ;  /* 0x0000d800ff007b82 */ /* 0x000e220000000800 */
[----:B---3--:R-:W-:-:S02]  /*00a0*/  UIMAD UR7, UR13, UR8, URZ ;  /* 0x000000080d0772a4 */ /* 0x008fc4000f8e02ff */
[----:B-1----:R-:W-:Y:S02]  /*00b0*/  UIMAD UR6, UR6, UR4, UR5 ;  /* 0x00000004060672a4 */ /* 0x002fe4000f8e0205 */
[----:B------:R-:W-:Y:S02]  /*00c0*/  UIMAD.WIDE.U32 UR4, UR12, UR8, URZ ;  /* 0x000000080c0472a5 */ /* 0x000fe4000f8e00ff */
[----:B------:R-:W-:Y:S02]  /*00d0*/  UIMAD UR7, UR12, UR9, UR7 ;  /* 0x000000090c0772a4 */ /* 0x000fe4000f8e0207 */
[----:B0-----:R-:W-:Y:S02]  /*00e0*/  IMAD R0, R0, UR6, R3 ;  /* 0x0000000600007c24 */ /* 0x001fe4000f8e0203 */
[----:B------:R-:W-:Y:S02]  /*00f0*/  UIADD3 UR5, UPT, UPT, UR5, UR7, URZ ;  /* 0x0000000705057290 */ /* 0x000fe4000fffe0ff */
[----:B--2---:R-:W-:-:S04]  /*0100*/  IMAD R0, R0, UR10, R5 ;  /* 0x0000000a00007c24 */ /* 0x004fc8000f8e0205 */
[----:B------:R-:W-:Y:S01]  /*0110*/  IMAD.U32 R3, RZ, RZ, UR5 ;  /* 0x00000005ff037e24 */ /* 0x000fe2000f8e00ff */
[----:B------:R-:W-:Y:S02]  /*0120*/  ISETP.LT.U32.AND P0, PT, R0, UR4, PT ;  /* 0x0000000400007c0c */ /* 0x000fe4000bf01070 */
[----:B------:R-:W-:-:S04]  /*0130*/  SHF.R.S32.HI R2, RZ, 0x1f, R0 ;  /* 0x0000001fff027819 */ /* 0x000fc80000011400 */
[----:B------:R-:W-:-:S13]  /*0140*/  ISETP.GT.AND.EX P0, PT, R3, R2, PT, P0 ;  /* 0x000000020300720c */ /* 0x000fda0003f04300 */
[----:B------:R-:W-:Y:S05]  /*0150*/  @!P0 EXIT ;  /* 0x000000000000894d */ /* 0x000fea0003800000 */
[----:B------:R-:W-:Y:S01]  /*0160*/  LOP3.LUT R3, R2, UR13, RZ, 0xfc, !PT ;  /* 0x0000000d02037c12 */ /* 0x000fe2000f8efcff */
[----:B------:R-:W-:Y:S03]  /*0170*/  BSSY.RECONVERGENT B0, `(.L_x_0) ;  /* 0x0000019000007945 */ /* 0x000fe60003800200 */
[----:B------:R-:W-:-:S13]  /*0180*/  ISETP.NE.U32.AND P0, PT, R3, RZ, PT ;  /* 0x000000ff0300720c */ /* 0x000fda0003f05070 */
[----:B------:R-:W-:Y:S05]  /*0190*/  @P0 BRA `(.L_x_1) ;  /* 0x00000000004c0947 */ /* 0x000fea0003800000 */
[----:B------:R-:W0:Y:S01]  /*01a0*/  I2F.U32.RP R3, UR12 ;  /* 0x0000000c00037d06 */ /* 0x000e220008209000 */
[----:B------:R-:W-:-:S07]  /*01b0*/  ISETP.NE.U32.AND P2, PT, RZ, UR12, PT ;  /* 0x0000000cff007c0c */ /* 0x000fce000bf45070 */
[----:B0-----:R-:W0:Y:S02]  /*01c0*/  MUFU.RCP R3, R3 ;  /* 0x0000000300037308 */ /* 0x001e240000001000 */
[----:B0-----:R-:W-:-:S06]  /*01d0*/  VIADD R4, R3, 0xffffffe ;  /* 0x0ffffffe03047836 */ /* 0x001fcc0000000000 */
[----:B------:R0:W1:Y:S02]  /*01e0*/  F2I.FTZ.U32.TRUNC.NTZ R5, R4 ;  /* 0x0000000400057305 */ /* 0x000064000021f000 */
[----:B0-----:R-:W-:Y:S01]  /*01f0*/  IMAD.MOV.U32 R4, RZ, RZ, RZ ;  /* 0x000000ffff047224 */ /* 0x001fe200078e00ff */
[----:B-1----:R-:W-:-:S05]  /*0200*/  IADD3 R7, PT, PT, RZ, -R5, RZ ;  /* 0x80000005ff077210 */ /* 0x002fca0007ffe0ff */
[----:B------:R-:W-:-:S04]  /*0210*/  IMAD R7, R7, UR12, RZ ;  /* 0x0000000c07077c24 */ /* 0x000fc8000f8e02ff */
[----:B------:R-:W-:-:S06]  /*0220*/  IMAD.HI.U32 R5, R5, R7, R4 ;  /* 0x0000000705057227 */ /* 0x000fcc00078e0004 */
[----:B------:R-:W-:-:S04]  /*0230*/  IMAD.HI.U32 R4, R5, R0, RZ ;  /* 0x0000000005047227 */ /* 0x000fc800078e00ff */
[----:B------:R-:W-:-:S04]  /*0240*/  IMAD.MOV R5, RZ, RZ, -R4 ;  /* 0x000000ffff057224 */ /* 0x000fc800078e0a04 */
[----:B------:R-:W-:-:S05]  /*0250*/  IMAD R5, R5, UR12, R0 ;  /* 0x0000000c05057c24 */ /* 0x000fca000f8e0200 */
[----:B------:R-:W-:-:S13]  /*0260*/  ISETP.GE.U32.AND P0, PT, R5, UR12, PT ;  /* 0x0000000c05007c0c */ /* 0x000fda000bf06070 */
[----:B------:R-:W-:Y:S01]  /*0270*/  @P0 IADD3 R5, PT, PT, R5, -UR12, RZ ;  /* 0x8000000c05050c10 */ /* 0x000fe2000fffe0ff */
[----:B------:R-:W-:-:S03]  /*0280*/  @P0 VIADD R4, R4, 0x1 ;  /* 0x0000000104040836 */ /* 0x000fc60000000000 */
[----:B------:R-:W-:-:S13]  /*0290*/  ISETP.GE.U32.AND P1, PT, R5, UR12, PT ;  /* 0x0000000c05007c0c */ /* 0x000fda000bf26070 */
[----:B------:R-:W-:Y:S01]  /*02a0*/  @P1 VIADD R4, R4, 0x1 ;  /* 0x0000000104041836 */ /* 0x000fe20000000000 */
[----:B------:R-:W-:Y:S01]  /*02b0*/  @!P2 LOP3.LUT R4, RZ, UR12, RZ, 0x33, !PT ;  /* 0x0000000cff04ac12 */ /* 0x000fe2000f8e33ff */
[----:B------:R-:W-:Y:S06]  /*02c0*/  BRA `(.L_x_2) ;  /* 0x00000000000c7947 */ /* 0x000fec0003800000 */
.L_x_1:
[----:B------:R-:W-:-:S07]  /*02d0*/  MOV R4, 0x2f0 ;  /* 0x000002f000047802 */ /* 0x000fce0000000f00 */
[----:B------:R-:W-:Y:S05]  /*02e0*/  CALL.REL.NOINC `($__internal_0_$__cuda_sm20_div_s64) ;  /* 0x0000000400087944 */ /* 0x000fea0003c00000 */
[----:B------:R-:W-:-:S07]  /*02f0*/  MOV R4, R3 ;  /* 0x0000000300047202 */ /* 0x000fce0000000f00 */
.L_x_2:
[----:B------:R-:W-:Y:S05]  /*0300*/  BSYNC.RECONVERGENT B0 ;  /* 0x0000000000007941 */ /* 0x000fea0003800200 */
.L_x_0:
[----:B------:R-:W0:Y:S01]  /*0310*/  LDCU UR4, c[0x0][0x39c] ;  /* 0x00007380ff0477ac */ /* 0x000e220008000800 */
[----:B------:R-:W-:Y:S01]  /*0320*/  BSSY.RECONVERGENT B0, `(.L_x_3) ;  /* 0x000001c000007945 */ /* 0x000fe20003800200 */
[----:B------:R-:W1:Y:S01]  /*0330*/  LDCU.64 UR6, c[0x0][0x358] ;  /* 0x00006b00ff0677ac */ /* 0x000e620008000a00 */
[----:B0-----:R-:W-:-:S04]  /*0340*/  LOP3.LUT R3, R2, UR4, RZ, 0xfc, !PT ;  /* 0x0000000402037c12 */ /* 0x001fc8000f8efcff */
[----:B------:R-:W-:-:S13]  /*0350*/  ISETP.NE.U32.AND P0, PT, R3, RZ, PT ;  /* 0x000000ff0300720c */ /* 0x000fda0003f05070 */
[----:B-1----:R-:W-:Y:S05]  /*0360*/  @P0 BRA `(.L_x_4) ;  /* 0x0000000000540947 */ /* 0x002fea0003800000 */
[----:B------:R-:W0:Y:S02]  /*0370*/  LDCU UR4, c[0x0][0x398] ;  /* 0x00007300ff0477ac */ /* 0x000e240008000800 */
[----:B0-----:R-:W0:Y:S01]  /*0380*/  I2F.U32.RP R5, UR4 ;  /* 0x0000000400057d06 */ /* 0x001e220008209000 */
[----:B------:R-:W-:-:S07]  /*0390*/  ISETP.NE.U32.AND P1, PT, RZ, UR4, PT ;  /* 0x00000004ff007c0c */ /* 0x000fce000bf25070 */
[----:B0-----:R-:W0:Y:S02]  /*03a0*/  MUFU.RCP R5, R5 ;  /* 0x0000000500057308 */ /* 0x001e240000001000 */
[----:B0-----:R-:W-:-:S06]  /*03b0*/  VIADD R2, R5, 0xffffffe ;  /* 0x0ffffffe05027836 */ /* 0x001fcc0000000000 */
[----:B------:R0:W1:Y:S02]  /*03c0*/  F2I.FTZ.U32.TRUNC.NTZ R3, R2 ;  /* 0x0000000200037305 */ /* 0x000064000021f000 */
[----:B0-----:R-:W-:Y:S02]  /*03d0*/  HFMA2 R2, -RZ, RZ, 0, 0 ;  /* 0x00000000ff027431 */ /* 0x001fe400000001ff */
[----:B-1----:R-:W-:-:S04]  /*03e0*/  IMAD.MOV R7, RZ, RZ, -R3 ;  /* 0x000000ffff077224 */ /* 0x002fc800078e0a03 */
[----:B------:R-:W-:-:S04]  /*03f0*/  IMAD R7, R7, UR4, RZ ;  /* 0x0000000407077c24 */ /* 0x000fc8000f8e02ff */
[----:B------:R-:W-:-:S06]  /*0400*/  IMAD.HI.U32 R3, R3, R7, R2 ;  /* 0x0000000703037227 */ /* 0x000fcc00078e0002 */
[----:B------:R-:W-:-:S04]  /*0410*/  IMAD.HI.U32 R3, R3, R0, RZ ;  /* 0x0000000003037227 */ /* 0x000fc800078e00ff */
[----:B------:R-:W-:-:S04]  /*0420*/  IMAD.MOV R3, RZ, RZ, -R3 ;  /* 0x000000ffff037224 */ /* 0x000fc800078e0a03 */
[----:B------:R-:W-:Y:S02]  /*0430*/  IMAD R0, R3, UR4, R0 ;  /* 0x0000000403007c24 */ /* 0x000fe4000f8e0200 */
[----:B------:R-:W-:-:S03]  /*0440*/  IMAD.MOV.U32 R3, RZ, RZ, RZ ;  /* 0x000000ffff037224 */ /* 0x000fc600078e00ff */
[----:B------:R-:W-:-:S13]  /*0450*/  ISETP.GE.U32.AND P0, PT, R0, UR4, PT ;  /* 0x0000000400007c0c */ /* 0x000fda000bf06070 */
[----:B------:R-:W-:-:S05]  /*0460*/  @P0 VIADD R0, R0, -UR4 ;  /* 0x8000000400000c36 */ /* 0x000fca0008000000 */
[----:B------:R-:W-:-:S13]  /*0470*/  ISETP.GE.U32.AND P0, PT, R0, UR4, PT ;  /* 0x0000000400007c0c */ /* 0x000fda000bf06070 */
[----:B------:R-:W-:Y:S02]  /*0480*/  @P0 IADD3 R0, PT, PT, R0, -UR4, RZ ;  /* 0x8000000400000c10 */ /* 0x000fe4000fffe0ff */
[----:B------:R-:W-:-:S05]  /*0490*/  @!P1 LOP3.LUT R0, RZ, UR4, RZ, 0x33, !PT ;  /* 0x00000004ff009c12 */ /* 0x000fca000f8e33ff */
[----:B------:R-:W-:Y:S01]  /*04a0*/  IMAD.MOV.U32 R2, RZ, RZ, R0 ;  /* 0x000000ffff027224 */ /* 0x000fe200078e0000 */
[----:B------:R-:W-:Y:S06]  /*04b0*/  BRA `(.L_x_5) ;  /* 0x0000000000087947 */ /* 0x000fec0003800000 */
.L_x_4:
[----:B------:R-:W-:-:S07]  /*04c0*/  MOV R6, 0x4e0 ;  /* 0x000004e000067802 */ /* 0x000fce0000000f00 */
[----:B------:R-:W-:Y:S05]  /*04d0*/  CALL.REL.NOINC `($__internal_1_$__cuda_sm20_rem_s64) ;  /* 0x0000000400c07944 */ /* 0x000fea0003c00000 */
.L_x_5:
[----:B------:R-:W-:Y:S05]  /*04e0*/  BSYNC.RECONVERGENT B0 ;  /* 0x0000000000007941 */ /* 0x000fea0003800200 */
.L_x_3:
[----:B------:R-:W0:Y:S01]  /*04f0*/  LDCU.64 UR4, c[0x0][0x3a0] ;  /* 0x00007400ff0477ac */ /* 0x000e220008000a00 */
[----:B------:R-:W-:Y:S01]  /*0500*/  SHF.R.S32.HI R5, RZ, 0x1f, R4 ;  /* 0x0000001fff057819 */ /* 0x000fe20000011404 */
[----:B------:R-:W-:Y:S01]  /*0510*/  IMAD.MOV.U32 R7, RZ, RZ, R3 ;  /* 0x000000ffff077224 */ /* 0x000fe200078e0003 */
[----:B------:R-:W-:Y:S01]  /*0520*/  MOV R6, R2 ;  /* 0x0000000200067202 */ /* 0x000fe20000000f00 */
[----:B------:R-:W1:Y:S01]  /*0530*/  LDCU.128 UR12, c[0x0][0x390] ;  /* 0x00007200ff0c77ac */ /* 0x000e620008000c00 */
[----:B------:R-:W2:Y:S01]  /*0540*/  LDCU.128 UR8, c[0x0][0x380] ;  /* 0x00007000ff0877ac */ /* 0x000ea20008000c00 */
[----:B0-----:R-:W-:Y:S02]  /*0550*/  IMAD R9, R5, UR4, RZ ;  /* 0x0000000405097c24 */ /* 0x001fe4000f8e02ff */
[----:B------:R-:W-:-:S04]  /*0560*/  IMAD.WIDE.U32 R6, R4, UR4, R6 ;  /* 0x0000000404067c25 */ /* 0x000fc8000f8e0006 */
[----:B-1----:R-:W-:Y:S01]  /*0570*/  IMAD R3, R3, UR14, RZ ;  /* 0x0000000e03037c24 */ /* 0x002fe2000f8e02ff */
[----:B------:R-:W-:Y:S01]  /*0580*/  SHF.L.U32 R10, R6, 0x3, RZ ;  /* 0x00000003060a7819 */ /* 0x000fe200000006ff */
[----:B------:R-:W-:Y:S02]  /*0590*/  IMAD R9, R4, UR5, R9 ;  /* 0x0000000504097c24 */ /* 0x000fe4000f8e0209 */
[----:B------:R-:W-:-:S04]  /*05a0*/  IMAD.WIDE.U32 R4, R2, UR14, R4 ;  /* 0x0000000e02047c25 */ /* 0x000fc8000f8e0004 */
[----:B------:R-:W-:Y:S01]  /*05b0*/  IMAD R3, R2, UR15, R3 ;  /* 0x0000000f02037c24 */ /* 0x000fe2000f8e0203 */
[----:B--2---:R-:W-:Y:S01]  /*05c0*/  LEA R8, P1, R4, UR10, 0x3 ;  /* 0x0000000a04087c11 */ /* 0x004fe2000f8218ff */
[----:B------:R-:W-:Y:S01]  /*05d0*/  IMAD.IADD R7, R7, 0x1, R9 ;  /* 0x0000000107077824 */ /* 0x000fe200078e0209 */
[----:B------:R-:W-:Y:S01]  /*05e0*/  IADD3 R2, P0, PT, R10, UR8, RZ ;  /* 0x000000080a027c10 */ /* 0x000fe2000ff1e0ff */
[----:B------:R-:W-:-:S03]  /*05f0*/  IMAD.IADD R3, R5, 0x1, R3 ;  /* 0x0000000105037824 */ /* 0x000fc600078e0203 */
[----:B------:R-:W-:Y:S02]  /*0600*/  SHF.L.U64.HI R12, R6, 0x3, R7 ;  /* 0x00000003060c7819 */ /* 0x000fe40000010207 */
[----:B------:R-:W-:Y:S02]  /*0610*/  LEA.HI.X R9, R4, UR11, R3, 0x3, P1 ;  /* 0x0000000b04097c11 */ /* 0x000fe400088f1c03 */
[----:B------:R-:W-:-:S03]  /*0620*/  IADD3.X R3, PT, PT, R12, UR9, RZ, P0, !PT ;  /* 0x000000090c037c10 */ /* 0x000fc600087fe4ff */
[----:B------:R-:W2:Y:S04]  /*0630*/  LDG.E.64 R4, desc[UR6][R8.64] ;  /* 0x0000000608047981 */ /* 0x000ea8000c1e1b00 */
[----:B------:R-:W2:Y:S02]  /*0640*/  LDG.E.64 R2, desc[UR6][R2.64] ;  /* 0x0000000602027981 */ /* 0x000ea4000c1e1b00 */
[CC--:B--2---:R-:W-:Y:S02]  /*0650*/  IADD3 R7, P0, PT, R2.reuse, R4.reuse, RZ ;  /* 0x0000000402077210 */ /* 0x0c4fe40007f1e0ff */
[----:B------:R-:W-:-:S03]  /*0660*/  IADD3 R4, P1, PT, -R2, R4, RZ ;  /* 0x0000000402047210 */ /* 0x000fc60007f3e1ff */
[C---:B------:R-:W-:Y:S01]  /*0670*/  IMAD.X R11, R3.reuse, 0x1, R5, P0 ;  /* 0x00000001030b7824 */ /* 0x040fe200000e0605 */
[----:B------:R-:W-:Y:S02]  /*0680*/  IADD3.X R0, PT, PT, ~R3, R5, RZ, P1, !PT ;  /* 0x0000000503007210 */ /* 0x000fe40000ffe5ff */
[----:B------:R-:W-:Y:S01]  /*0690*/  IADD3 R6, P0, PT, R10, UR12, RZ ;  /* 0x0000000c0a067c10 */ /* 0x000fe2000ff1e0ff */
[-C--:B------:R-:W-:Y:S02]  /*06a0*/  IMAD R11, R11, R4.reuse, RZ ;  /* 0x000000040b0b7224 */ /* 0x080fe400078e02ff */
[----:B------:R-:W-:-:S04]  /*06b0*/  IMAD.WIDE.U32 R4, R7, R4, RZ ;  /* 0x0000000407047225 */ /* 0x000fc800078e00ff */
[----:B------:R-:W-:Y:S01]  /*06c0*/  IMAD R11, R0, R7, R11 ;  /* 0x00000007000b7224 */ /* 0x000fe200078e020b */
[----:B------:R-:W-:-:S03]  /*06d0*/  IADD3.X R7, PT, PT, R12, UR13, RZ, P0, !PT ;  /* 0x0000000d0c077c10 */ /* 0x000fc600087fe4ff */
[----:B------:R-:W-:-:S05]  /*06e0*/  IMAD.IADD R5, R5, 0x1, R11 ;  /* 0x0000000105057824 */ /* 0x000fca00078e020b */
[----:B------:R-:W-:Y:S01]  /*06f0*/  STG.E.64 desc[UR6][R6.64], R4 ;  /* 0x0000000406007986 */ /* 0x000fe2000c101b06 */
[----:B------:R-:W-:Y:S05]  /*0700*/  EXIT ;  /* 0x000000000000794d */ /* 0x000fea0003800000 */
        .weak           $__internal_0_$__cuda_sm20_div_s64
        .type           $__internal_0_$__cuda_sm20_div_s64,@function
        .size           $__internal_0_$__cuda_sm20_div_s64,($__internal_1_$__cuda_sm20_rem_s64 - $__internal_0_$__cuda_sm20_div_s64)
$__internal_0_$__cuda_sm20_div_s64:
[----:B------:R-:W0:Y:S01]  /*0710*/  LDCU.64 UR6, c[0x0][0x3a0] ;  /* 0x00007400ff0677ac */ /* 0x000e220008000a00 */
[----:B------:R-:W-:Y:S01]  /*0720*/  ISETP.GE.AND P3, PT, R2, RZ, PT ;  /* 0x000000ff0200720c */ /* 0x000fe20003f66270 */
[----:B0-----:R-:W-:Y:S02]  /*0730*/  UIADD3 UR4, UP1, UPT, URZ, -UR6, URZ ;  /* 0x80000006ff047290 */ /* 0x001fe4000ff3e0ff */
[----:B------:R-:W-:Y:S02]  /*0740*/  UISETP.GE.AND UP0, UPT, UR7, URZ, UPT ;  /* 0x000000ff0700728c */ /* 0x000fe4000bf06270 */
[----:B------:R-:W-:Y:S02]  /*0750*/  UIADD3.X UR5, UPT, UPT, URZ, ~UR7, URZ, UP1, !UPT ;  /* 0x80000007ff057290 */ /* 0x000fe40008ffe4ff */
[----:B------:R-:W-:Y:S02]  /*0760*/  USEL UR4, UR4, UR6, !UP0 ;  /* 0x0000000604047287 */ /* 0x000fe4000c000000 */
[----:B------:R-:W-:-:S09]  /*0770*/  USEL UR5, UR5, UR7, !UP0 ;  /* 0x0000000705057287 */ /* 0x000fd2000c000000 */
[----:B------:R-:W0:Y:S08]  /*0780*/  I2F.U64.RP R3, UR4 ;  /* 0x0000000400037d12 */ /* 0x000e300008309000 */
[----:B0-----:R-:W0:Y:S02]  /*0790*/  MUFU.RCP R3, R3 ;  /* 0x0000000300037308 */ /* 0x001e240000001000 */
[----:B0-----:R-:W-:-:S06]  /*07a0*/  VIADD R6, R3, 0x1ffffffe ;  /* 0x1ffffffe03067836 */ /* 0x001fcc0000000000 */
[----:B------:R-:W0:Y:S02]  /*07b0*/  F2I.U64.TRUNC R6, R6 ;  /* 0x0000000600067311 */ /* 0x000e24000020d800 */
[----:B0-----:R-:W-:-:S04]  /*07c0*/  IMAD.WIDE.U32 R8, R6, UR4, RZ ;  /* 0x0000000406087c25 */ /* 0x001fc8000f8e00ff */
[C---:B------:R-:W-:Y:S01]  /*07d0*/  IMAD R5, R6.reuse, UR5, R9 ;  /* 0x0000000506057c24 */ /* 0x040fe2000f8e0209 */
[----:B------:R-:W-:Y:S01]  /*07e0*/  IADD3 R11, P0, PT, RZ, -R8, RZ ;  /* 0x80000008ff0b7210 */ /* 0x000fe20007f1e0ff */
[----:B------:R-:W-:Y:S02]  /*07f0*/  IMAD.MOV.U32 R9, RZ, RZ, R6 ;  /* 0x000000ffff097224 */ /* 0x000fe400078e0006 */
[----:B------:R-:W-:Y:S02]  /*0800*/  IMAD R5, R7, UR4, R5 ;  /* 0x0000000407057c24 */ /* 0x000fe4000f8e0205 */
[----:B------:R-:W-:-:S03]  /*0810*/  IMAD.HI.U32 R8, R6, R11, RZ ;  /* 0x0000000b06087227 */ /* 0x000fc600078e00ff */
[----:B------:R-:W-:-:S05]  /*0820*/  IADD3.X R5, PT, PT, RZ, ~R5, RZ, P0, !PT ;  /* 0x80000005ff057210 */ /* 0x000fca00007fe4ff */
[----:B------:R-:W-:-:S04]  /*0830*/  IMAD.WIDE.U32 R8, P0, R6, R5, R8 ;  /* 0x0000000506087225 */ /* 0x000fc80007800008 */
[C---:B------:R-:W-:Y:S02]  /*0840*/  IMAD R13, R7.reuse, R5, RZ ;  /* 0x00000005070d7224 */ /* 0x040fe400078e02ff */
[----:B------:R-:W-:-:S04]  /*0850*/  IMAD.HI.U32 R8, P1, R7, R11, R8 ;  /* 0x0000000b07087227 */ /* 0x000fc80007820008 */
[----:B------:R-:W-:Y:S01]  /*0860*/  IMAD.HI.U32 R3, R7, R5, RZ ;  /* 0x0000000507037227 */ /* 0x000fe200078e00ff */
[----:B------:R-:W-:-:S03]  /*0870*/  IADD3 R9, P2, PT, R13, R8, RZ ;  /* 0x000000080d097210 */ /* 0x000fc60007f5e0ff */
[----:B------:R-:W-:Y:S02]  /*0880*/  IMAD.X R3, R3, 0x1, R7, P0 ;  /* 0x0000000103037824 */ /* 0x000fe400000e0607 */
[----:B------:R-:W-:-:S03]  /*0890*/  IMAD.WIDE.U32 R6, R9, UR4, RZ ;  /* 0x0000000409067c25 */ /* 0x000fc6000f8e00ff */
[----:B------:R-:W-:Y:S01]  /*08a0*/  IADD3.X R3, PT, PT, RZ, RZ, R3, P2, P1 ;  /* 0x000000ffff037210 */ /* 0x000fe200017e2403 */
[----:B------:R-:W-:Y:S01]  /*08b0*/  IMAD R8, R9, UR5, R7 ;  /* 0x0000000509087c24 */ /* 0x000fe2000f8e0207 */
[----:B------:R-:W-:Y:S02]  /*08c0*/  IADD3 R11, P0, PT, RZ, -R6, RZ ;  /* 0x80000006ff0b7210 */ /* 0x000fe40007f1e0ff */
[-C--:B------:R-:W-:Y:S01]  /*08d0*/  IADD3 R7, P4, PT, RZ, -R0.reuse, RZ ;  /* 0x80000000ff077210 */ /* 0x080fe20007f9e0ff */
[----:B------:R-:W-:Y:S02]  /*08e0*/  IMAD R5, R3, UR4, R8 ;  /* 0x0000000403057c24 */ /* 0x000fe4000f8e0208 */
[----:B------:R-:W-:Y:S01]  /*08f0*/  IMAD.HI.U32 R8, R9, R11, RZ ;  /* 0x0000000b09087227 */ /* 0x000fe200078e00ff */
[----:B------:R-:W-:Y:S02]  /*0900*/  SEL R10, R7, R0, !P3 ;  /* 0x00000000070a7207 */ /* 0x000fe40005800000 */
[----:B------:R-:W-:Y:S01]  /*0910*/  IADD3.X R6, PT, PT, RZ, ~R5, RZ, P0, !PT ;  /* 0x80000005ff067210 */ /* 0x000fe200007fe4ff */
[----:B------:R-:W-:-:S04]  /*0920*/  IMAD.X R7, RZ, RZ, ~R2, P4 ;  /* 0x000000ffff077224 */ /* 0x000fc800020e0e02 */
[----:B------:R-:W-:Y:S01]  /*0930*/  IMAD.WIDE.U32 R8, P0, R9, R6, R8 ;  /* 0x0000000609087225 */ /* 0x000fe20007800008 */
[----:B------:R-:W-:-:S03]  /*0940*/  SEL R12, R7, R2, !P3 ;  /* 0x00000002070c7207 */ /* 0x000fc60005800000 */
[----:B------:R-:W-:Y:S02]  /*0950*/  HFMA2 R7, -RZ, RZ, 0, 0 ;  /* 0x00000000ff077431 */ /* 0x000fe400000001ff */
[----:B------:R-:W-:-:S04]  /*0960*/  IMAD.HI.U32 R5, P1, R3, R11, R8 ;  /* 0x0000000b03057227 */ /* 0x000fc80007820008 */
[CC--:B------:R-:W-:Y:S02]  /*0970*/  IMAD R8, R3.reuse, R6.reuse, RZ ;  /* 0x0000000603087224 */ /* 0x0c0fe400078e02ff */
[----:B------:R-:W-:-:S03]  /*0980*/  IMAD.HI.U32 R6, R3, R6, RZ ;  /* 0x0000000603067227 */ /* 0x000fc600078e00ff */
[----:B------:R-:W-:Y:S01]  /*0990*/  IADD3 R5, P2, PT, R8, R5, RZ ;  /* 0x0000000508057210 */ /* 0x000fe20007f5e0ff */
[----:B------:R-:W-:-:S04]  /*09a0*/  IMAD.X R3, R6, 0x1, R3, P0 ;  /* 0x0000000106037824 */ /* 0x000fc800000e0603 */
[----:B------:R-:W-:Y:S01]  /*09b0*/  IMAD.HI.U32 R6, R5, R10, RZ ;  /* 0x0000000a05067227 */ /* 0x000fe200078e00ff */
[----:B------:R-:W-:-:S03]  /*09c0*/  IADD3.X R3, PT, PT, RZ, RZ, R3, P2, P1 ;  /* 0x000000ffff037210 */ /* 0x000fc600017e2403 */
[----:B------:R-:W-:-:S04]  /*09d0*/  IMAD.WIDE.U32 R6, R5, R12, R6 ;  /* 0x0000000c05067225 */ /* 0x000fc800078e0006 */
[C---:B------:R-:W-:Y:S02]  /*09e0*/  IMAD R8, R3.reuse, R12, RZ ;  /* 0x0000000c03087224 */ /* 0x040fe400078e02ff */
[----:B------:R-:W-:-:S04]  /*09f0*/  IMAD.HI.U32 R5, P0, R3, R10, R6 ;  /* 0x0000000a03057227 */ /* 0x000fc80007800006 */
[----:B------:R-:W-:Y:S01]  /*0a00*/  IMAD.HI.U32 R3, R3, R12, RZ ;  /* 0x0000000c03037227 */ /* 0x000fe200078e00ff */
[----:B------:R-:W-:-:S03]  /*0a10*/  IADD3 R5, P1, PT, R8, R5, RZ ;  /* 0x0000000508057210 */ /* 0x000fc60007f3e0ff */
[----:B------:R-:W-:Y:S02]  /*0a20*/  IMAD.X R3, RZ, RZ, R3, P0 ;  /* 0x000000ffff037224 */ /* 0x000fe400000e0603 */
[----:B------:R-:W-:-:S04]  /*0a30*/  IMAD.WIDE.U32 R6, R5, UR4, RZ ;  /* 0x0000000405067c25 */ /* 0x000fc8000f8e00ff */
[----:B------:R-:W-:Y:S01]  /*0a40*/  IMAD.X R3, RZ, RZ, R3, P1 ;  /* 0x000000ffff037224 */ /* 0x000fe200008e0603 */
[----:B------:R-:W-:Y:S01]  /*0a50*/  IADD3 R10, P1, PT, -R6, R10, RZ ;  /* 0x0000000a060a7210 */ /* 0x000fe20007f3e1ff */
[C---:B------:R-:W-:Y:S02]  /*0a60*/  IMAD R8, R5.reuse, UR5, R7 ;  /* 0x0000000505087c24 */ /* 0x040fe4000f8e0207 */
[----:B------:R-:W-:Y:S01]  /*0a70*/  VIADD R6, R5, 0x1 ;  /* 0x0000000105067836 */ /* 0x000fe20000000000 */
[----:B------:R-:W-:Y:S01]  /*0a80*/  ISETP.GE.U32.AND P0, PT, R10, UR4, PT ;  /* 0x000000040a007c0c */ /* 0x000fe2000bf06070 */
[----:B------:R-:W-:-:S05]  /*0a90*/  IMAD R3, R3, UR4, R8 ;  /* 0x0000000403037c24 */ /* 0x000fca000f8e0208 */
[----:B------:R-:W-:Y:S02]  /*0aa0*/  IADD3.X R8, PT, PT, ~R3, R12, RZ, P1, !PT ;  /* 0x0000000c03087210 */ /* 0x000fe40000ffe5ff */
[----:B------:R-:W-:Y:S02]  /*0ab0*/  IADD3 R3, P1, PT, R10, -UR4, RZ ;  /* 0x800000040a037c10 */ /* 0x000fe4000ff3e0ff */
[C---:B------:R-:W-:Y:S02]  /*0ac0*/  ISETP.GE.U32.AND.EX P0, PT, R8.reuse, UR5, PT, P0 ;  /* 0x0000000508007c0c */ /* 0x040fe4000bf06100 */
[----:B------:R-:W-:Y:S02]  /*0ad0*/  IADD3.X R7, PT, PT, R8, ~UR5, RZ, P1, !PT ;  /* 0x8000000508077c10 */ /* 0x000fe40008ffe4ff */
[----:B------:R-:W-:Y:S02]  /*0ae0*/  SEL R3, R3, R10, P0 ;  /* 0x0000000a03037207 */ /* 0x000fe40000000000 */
[----:B------:R-:W-:-:S02]  /*0af0*/  SEL R6, R6, R5, P0 ;  /* 0x0000000506067207 */ /* 0x000fc40000000000 */
[----:B------:R-:W-:Y:S02]  /*0b00*/  SEL R7, R7, R8, P0 ;  /* 0x0000000807077207 */ /* 0x000fe40000000000 */
[----:B------:R-:W-:Y:S01]  /*0b10*/  ISETP.GE.U32.AND P0, PT, R3, UR4, PT ;  /* 0x0000000403007c0c */ /* 0x000fe2000bf06070 */
[----:B------:R-:W-:Y:S01]  /*0b20*/  VIADD R3, R6, 0x1 ;  /* 0x0000000106037836 */ /* 0x000fe20000000000 */
[----:B------:R-:W-:Y:S02]  /*0b30*/  LOP3.LUT R5, R2, UR7, RZ, 0x3c, !PT ;  /* 0x0000000702057c12 */ /* 0x000fe4000f8e3cff */
[----:B------:R-:W-:Y:S02]  /*0b40*/  ISETP.GE.U32.AND.EX P0, PT, R7, UR5, PT, P0 ;  /* 0x0000000507007c0c */ /* 0x000fe4000bf06100 */
[----:B------:R-:W-:Y:S01]  /*0b50*/  ISETP.GE.AND P1, PT, R5, RZ, PT ;  /* 0x000000ff0500720c */ /* 0x000fe20003f26270 */
[----:B------:R-:W-:Y:S01]  /*0b60*/  IMAD.MOV.U32 R5, RZ, RZ, 0x0 ;  /* 0x00000000ff057424 */ /* 0x000fe200078e00ff */
[----:B------:R-:W-:-:S02]  /*0b70*/  SEL R3, R3, R6, P0 ;  /* 0x0000000603037207 */ /* 0x000fc40000000000 */
[----:B------:R-:W-:Y:S02]  /*0b80*/  ISETP.NE.U32.AND P0, PT, RZ, UR6, PT ;  /* 0x00000006ff007c0c */ /* 0x000fe4000bf05070 */
[-C--:B------:R-:W-:Y:S02]  /*0b90*/  IADD3 R6, PT, PT, RZ, -R3.reuse, RZ ;  /* 0x80000003ff067210 */ /* 0x080fe40007ffe0ff */
[----:B------:R-:W-:Y:S02]  /*0ba0*/  ISETP.NE.AND.EX P0, PT, RZ, UR7, PT, P0 ;  /* 0x00000007ff007c0c */ /* 0x000fe4000bf05300 */
[----:B------:R-:W-:-:S04]  /*0bb0*/  SEL R3, R6, R3, !P1 ;  /* 0x0000000306037207 */ /* 0x000fc80004800000 */
[----:B------:R-:W-:Y:S01]  /*0bc0*/  SEL R3, R3, 0xffffffff, P0 ;  /* 0xffffffff03037807 */ /* 0x000fe20000000000 */
[----:B------:R-:W-:Y:S06]  /*0bd0*/  RET.REL.NODEC R4 `(_Z18per_element_kernelPlS_S_ll) ;  /* 0xfffffff404087950 */ /* 0x000fec0003c3ffff */
        .weak           $__internal_1_$__cuda_sm20_rem_s64
        .type           $__internal_1_$__cuda_sm20_rem_s64,@function
        .size           $__internal_1_$__cuda_sm20_rem_s64,(.L_x_18 - $__internal_1_$__cuda_sm20_rem_s64)
$__internal_1_$__cuda_sm20_rem_s64:
[----:B------:R-:W0:Y:S02]  /*0be0*/  LDCU.64 UR8, c[0x0][0x398] ;  /* 0x00007300ff0877ac */ /* 0x000e240008000a00 */
        /* <DEDUP_REMOVED lines=18> */
[----:B------:R-:W-:Y:S01]  /*0d10*/  IMAD.HI.U32 R10, P1, R9, R7, R10 ;  /* 0x00000007090a7227 */ /* 0x000fe2000782000a */
[----:B------:R-:W-:-:S03]  /*0d20*/  IADD3 R7, P4, PT, RZ, -R0, RZ ;  /* 0x80000000ff077210 */ /* 0x000fc60007f9e0ff */
[----:B------:R-:W-:Y:S01]  /*0d30*/  IMAD.HI.U32 R3, R9, R5, RZ ;  /* 0x0000000509037227 */ /* 0x000fe200078e00ff */
[----:B------:R-:W-:-:S03]  /*0d40*/  IADD3 R11, P2, PT, R13, R10, RZ ;  /* 0x0000000a0d0b7210 */ /* 0x000fc60007f5e0ff */
[----:B------:R-:W-:Y:S02]  /*0d50*/  IMAD.X R3, R3, 0x1, R9, P0 ;  /* 0x0000000103037824 */ /* 0x000fe400000e0609 */
[----:B------:R-:W-:-:S03]  /*0d60*/  IMAD.WIDE.U32 R8, R11, UR4, RZ ;  /* 0x000000040b087c25 */ /* 0x000fc6000f8e00ff */
[----:B------:R-:W-:Y:S01]  /*0d70*/  IADD3.X R3, PT, PT, RZ, RZ, R3, P2, P1 ;  /* 0x000000ffff037210 */ /* 0x000fe200017e2403 */
[----:B------:R-:W-:Y:S01]  /*0d80*/  IMAD R10, R11, UR5, R9 ;  /* 0x000000050b0a7c24 */ /* 0x000fe2000f8e0209 */
[----:B------:R-:W-:Y:S02]  /*0d90*/  IADD3 R9, P0, PT, RZ, -R8, RZ ;  /* 0x80000008ff097210 */ /* 0x000fe40007f1e0ff */
[----:B------:R-:W-:Y:S01]  /*0da0*/  ISETP.GE.AND P1, PT, R2, RZ, PT ;  /* 0x000000ff0200720c */ /* 0x000fe20003f26270 */
[----:B------:R-:W-:Y:S02]  /*0db0*/  IMAD R5, R3, UR4, R10 ;  /* 0x0000000403057c24 */ /* 0x000fe4000f8e020a */
[----:B------:R-:W-:Y:S01]  /*0dc0*/  IMAD.HI.U32 R10, R11, R9, RZ ;  /* 0x000000090b0a7227 */ /* 0x000fe200078e00ff */
[----:B------:R-:W-:Y:S02]  /*0dd0*/  SEL R7, R7, R0, !P1 ;  /* 0x0000000007077207 */ /* 0x000fe40004800000 */
[----:B------:R-:W-:-:S05]  /*0de0*/  IADD3.X R8, PT, PT, RZ, ~R5, RZ, P0, !PT ;  /* 0x80000005ff087210 */ /* 0x000fca00007fe4ff */
[----:B------:R-:W-:-:S04]  /*0df0*/  IMAD.WIDE.U32 R10, P0, R11, R8, R10 ;  /* 0x000000080b0a7225 */ /* 0x000fc8000780000a */
[----:B------:R-:W-:-:S04]  /*0e00*/  IMAD.HI.U32 R5, P2, R3, R9, R10 ;  /* 0x0000000903057227 */ /* 0x000fc8000784000a */
[CC--:B------:R-:W-:Y:S02]  /*0e10*/  IMAD R10, R3.reuse, R8.reuse, RZ ;  /* 0x00000008030a7224 */ /* 0x0c0fe400078e02ff */
[----:B------:R-:W-:-:S03]  /*0e20*/  IMAD.HI.U32 R8, R3, R8, RZ ;  /* 0x0000000803087227 */ /* 0x000fc600078e00ff */
[----:B------:R-:W-:Y:S01]  /*0e30*/  IADD3 R5, P3, PT, R10, R5, RZ ;  /* 0x000000050a057210 */ /* 0x000fe20007f7e0ff */
[----:B------:R-:W-:Y:S02]  /*0e40*/  IMAD.X R9, RZ, RZ, ~R2, P4 ;  /* 0x000000ffff097224 */ /* 0x000fe400020e0e02 */
[----:B------:R-:W-:Y:S02]  /*0e50*/  IMAD.X R3, R8, 0x1, R3, P0 ;  /* 0x0000000108037824 */ /* 0x000fe400000e0603 */
[----:B------:R-:W-:Y:S01]  /*0e60*/  IMAD.HI.U32 R8, R5, R7, RZ ;  /* 0x0000000705087227 */ /* 0x000fe200078e00ff */
[----:B------:R-:W-:Y:S02]  /*0e70*/  SEL R10, R9, R2, !P1 ;  /* 0x00000002090a7207 */ /* 0x000fe40004800000 */
[----:B------:R-:W-:Y:S02]  /*0e80*/  MOV R9, RZ ;  /* 0x000000ff00097202 */ /* 0x000fe40000000f00 */
[----:B------:R-:W-:Y:S01]  /*0e90*/  IADD3.X R3, PT, PT, RZ, RZ, R3, P3, P2 ;  /* 0x000000ffff037210 */ /* 0x000fe20001fe4403 */
        /* <DEDUP_REMOVED lines=9> */
[----:B------:R-:W-:Y:S02]  /*0f30*/  IMAD R5, R5, UR5, R3 ;  /* 0x0000000505057c24 */ /* 0x000fe4000f8e0203 */
[----:B------:R-:W-:Y:S01]  /*0f40*/  HFMA2 R7, -RZ, RZ, 0, 0 ;  /* 0x00000000ff077431 */ /* 0x000fe200000001ff */
        /* <DEDUP_REMOVED lines=8> */
[C---:B------:R-:W-:Y:S02]  /*0fd0*/  ISETP.GE.U32.AND P0, PT, R5.reuse, UR4, PT ;  /* 0x0000000405007c0c */ /* 0x040fe4000bf06070 */
[----:B------:R-:W-:Y:S02]  /*0fe0*/  IADD3 R2, P2, PT, R5, -UR4, RZ ;  /* 0x8000000405027c10 */ /* 0x000fe4000ff5e0ff */
[C---:B------:R-:W-:Y:S02]  /*0ff0*/  ISETP.GE.U32.AND.EX P0, PT, R0.reuse, UR5, PT, P0 ;  /* 0x0000000500007c0c */ /* 0x040fe4000bf06100 */
[----:B------:R-:W-:Y:S02]  /*1000*/  IADD3.X R3, PT, PT, R0, ~UR5, RZ, P2, !PT ;  /* 0x8000000500037c10 */ /* 0x000fe400097fe4ff */
[----:B------:R-:W-:Y:S02]  /*1010*/  SEL R2, R2, R5, P0 ;  /* 0x0000000502027207 */ /* 0x000fe40000000000 */
[----:B------:R-:W-:-:S02]  /*1020*/  SEL R3, R3, R0, P0 ;  /* 0x0000000003037207 */ /* 0x000fc40000000000 */
[-C--:B------:R-:W-:Y:S02]  /*1030*/  IADD3 R5, P2, PT, RZ, -R2.reuse, RZ ;  /* 0x80000002ff057210 */ /* 0x080fe40007f5e0ff */
[----:B------:R-:W-:Y:S02]  /*1040*/  ISETP.NE.U32.AND P0, PT, RZ, UR8, PT ;  /* 0x00000008ff007c0c */ /* 0x000fe4000bf05070 */
[----:B------:R-:W-:Y:S01]  /*1050*/  SEL R2, R5, R2, !P1 ;  /* 0x0000000205027207 */ /* 0x000fe20004800000 */
[----:B------:R-:W-:Y:S01]  /*1060*/  IMAD.X R0, RZ, RZ, ~R3, P2 ;  /* 0x000000ffff007224 */ /* 0x000fe200010e0e03 */
[----:B------:R-:W-:-:S04]  /*1070*/  ISETP.NE.AND.EX P0, PT, RZ, UR9, PT, P0 ;  /* 0x00000009ff007c0c */ /* 0x000fc8000bf05300 */
[----:B------:R-:W-:Y:S02]  /*1080*/  SEL R3, R0, R3, !P1 ;  /* 0x0000000300037207 */ /* 0x000fe40004800000 */
[----:B------:R-:W-:Y:S02]  /*1090*/  SEL R2, R2, 0xffffffff, P0 ;  /* 0xffffffff02027807 */ /* 0x000fe40000000000 */
[----:B------:R-:W-:Y:S01]  /*10a0*/  SEL R3, R3, 0xffffffff, P0 ;  /* 0xffffffff03037807 */ /* 0x000fe20000000000 */
[----:B------:R-:W-:Y:S06]  /*10b0*/  RET.REL.NODEC R6 `(_Z18per_element_kernelPlS_S_ll) ;  /* 0xffffffec06d07950 */ /* 0x000fec0003c3ffff */
.L_x_6:
[----:B------:R-:W-:-:S00]  /*10c0*/  BRA `(.L_x_6) ;  /* 0xfffffffc00fc7947 */ /* 0x000fc0000383ffff */
[----:B------:R-:W-:-:S00]  /*10d0*/  NOP ;  /* 0x0000000000007918 */ /* 0x000fc00000000000 */
        /* <DEDUP_REMOVED lines=10> */
.L_x_18:


//--------------------- .text._Z21per_column_row_kernelPlS_S_ll --------------------------
	.section	.text._Z21per_column_row_kernelPlS_S_ll,"ax",@progbits
	.align	128
        .global         _Z21per_column_row_kernelPlS_S_ll
        .type           _Z21per_column_row_kernelPlS_S_ll,@function
        .size           _Z21per_column_row_kernelPlS_S_ll,(.L_x_20 - _Z21per_column_row_kernelPlS_S_ll)
        .other          _Z21per_column_row_kernelPlS_S_ll,@"STO_CUDA_ENTRY STV_DEFAULT"
_Z21per_column_row_kernelPlS_S_ll:
.text._Z21per_column_row_kernelPlS_S_ll:
[----:B------:R-:W-:Y:S01]  /*0000*/  LDC R1, c[0x0][0x37c] ;  /* 0x0000df00ff017b82 */ /* 0x000fe20000000800 */
[----:B------:R-:W0:Y:S01]  /*0010*/  S2R R3, SR_TID.X ;  /* 0x0000000000037919 */ /* 0x000e220000002100 */
[----:B------:R-:W1:Y:S06]  /*0020*/  LDCU UR5, c[0x0][0x364] ;  /* 0x00006c80ff0577ac */ /* 0x000e6c0008000800 */
[----:B------:R-:W0:Y:S01]  /*0030*/  S2UR UR4, SR_CTAID.X ;  /* 0x00000000000479c3 */ /* 0x000e220000002500 */
[----:B------:R-:W1:Y:S07]  /*0040*/  S2R R11, SR_TID.Y ;  /* 0x00000000000b7919 */ /* 0x000e6e0000002200 */
[----:B------:R-:W0:Y:S08]  /*0050*/  LDC R10, c[0x0][0x360] ;  /* 0x0000d800ff0a7b82 */ /* 0x000e300000000800 */
[----:B------:R-:W2:Y:S08]  /*0060*/  LDC.64 R4, c[0x0][0x398] ;  /* 0x0000e600ff047b82 */ /* 0x000eb00000000a00 */
[----:B------:R-:W3:Y:S01]  /*0070*/  LDC.64 R8, c[0x0][0x3a0] ;  /* 0x0000e800ff087b82 */ /* 0x000ee20000000a00 */
[----:B0-----:R-:W-:-:S04]  /*0080*/  IMAD R10, R10, UR4, R3 ;  /* 0x000000040a0a7c24 */ /* 0x001fc8000f8e0203 */
[----:B-1----:R-:W-:Y:S01]  /*0090*/  IMAD R10, R10, UR5, R11 ;  /* 0x000000050a0a7c24 */ /* 0x002fe2000f8e020b */
[----:B--2---:R-:W-:-:S04]  /*00a0*/  ISETP.GE.U32.AND P0, PT, R4, 0x1, PT ;  /* 0x000000010400780c */ /* 0x004fc80003f06070 */
[----:B------:R-:W-:Y:S02]  /*00b0*/  SHF.R.S32.HI R11, RZ, 0x1f, R10 ;  /* 0x0000001fff0b7819 */ /* 0x000fe4000001140a */
[----:B------:R-:W-:Y:S02]  /*00c0*/  ISETP.GE.AND.EX P0, PT, R5, RZ, PT, P0 ;  /* 0x000000ff0500720c */ /* 0x000fe40003f06300 */
[----:B---3--:R-:W-:-:S04]  /*00d0*/  ISETP.GE.U32.AND P1, PT, R10, R8, PT ;  /* 0x000000080a00720c */ /* 0x008fc80003f26070 */
[----:B------:R-:W-:-:S13]  /*00e0*/  ISETP.GE.OR.EX P0, PT, R11, R9, !P0, P1 ;  /* 0x000000090b00720c */ /* 0x000fda0004706710 */
[----:B------:R-:W-:Y:S05]  /*00f0*/  @P0 EXIT ;  /* 0x000000000000094d */ /* 0x000fea0003800000 */
[----:B------:R-:W-:Y:S01]  /*0100*/  ISETP.GE.U32.AND P0, PT, R4, 0x8, PT ;  /* 0x000000080400780c */ /* 0x000fe20003f06070 */
[----:B------:R-:W-:Y:S01]  /*0110*/  IMAD R2, R11, R4, RZ ;  /* 0x000000040b027224 */ /* 0x000fe200078e02ff */
[----:B------:R-:W0:Y:S01]  /*0120*/  LDCU.64 UR4, c[0x0][0x358] ;  /* 0x00006b00ff0477ac */ /* 0x000e220008000a00 */
[----:B------:R-:W-:Y:S01]  /*0130*/  IMAD.MOV.U32 R0, RZ, RZ, RZ ;  /* 0x000000ffff007224 */ /* 0x000fe200078e00ff */
[----:B------:R-:W-:Y:S01]  /*0140*/  ISETP.GE.U32.AND.EX P0, PT, R5, RZ, PT, P0 ;  /* 0x000000ff0500720c */ /* 0x000fe20003f06100 */
[----:B------:R-:W-:Y:S02]  /*0150*/  IMAD.MOV.U32 R3, RZ, RZ, RZ ;  /* 0x000000ffff037224 */ /* 0x000fe400078e00ff */
[----:B------:R-:W-:-:S10]  /*0160*/  IMAD R2, R10, R5, R2 ;  /* 0x000000050a027224 */ /* 0x000fd400078e0202 */
[----:B------:R-:W-:Y:S05]  /*0170*/  @!P0 BRA `(.L_x_7) ;  /* 0x0000000800488947 */ /* 0x000fea0003800000 */
[----:B------:R-:W1:Y:S01]  /*0180*/  LDCU.64 UR6, c[0x0][0x388] ;  /* 0x00007100ff0677ac */ /* 0x000e620008000a00 */
[----:B------:R-:W-:Y:S01]  /*0190*/  IMAD.WIDE.U32 R6, R10, R4, RZ ;  /* 0x000000040a067225 */ /* 0x000fe200078e00ff */
[----:B------:R-:W-:Y:S02]  /*01a0*/  LOP3.LUT R0, R4, 0xfffffff8, RZ, 0xc0, !PT ;  /* 0xfffffff804007812 */ /* 0x000fe400078ec0ff */
[----:B------:R-:W-:Y:S01]  /*01b0*/  LOP3.LUT R3, R5, 0x7fffffff, RZ, 0xc0, !PT ;  /* 0x7fffffff05037812 */ /* 0x000fe200078ec0ff */
[----:B------:R-:W-:Y:S01]  /*01c0*/  IMAD.IADD R13, R7, 0x1, R2 ;  /* 0x00000001070d7824 */ /* 0x000fe200078e0202 */
[C---:B------:R-:W-:Y:S01]  /*01d0*/  SHF.L.U64.HI R5, R10.reuse, 0x3, R11 ;  /* 0x000000030a057819 */ /* 0x040fe2000001020b */
[----:B------:R-:W-:Y:S01]  /*01e0*/  IMAD.MOV.U32 R22, RZ, RZ, R0 ;  /* 0x000000ffff167224 */ /* 0x000fe200078e0000 */
[----:B------:R-:W-:Y:S01]  /*01f0*/  SHF.L.U32 R7, R10, 0x3, RZ ;  /* 0x000000030a077819 */ /* 0x000fe200000006ff */
[----:B------:R-:W2:Y:S01]  /*0200*/  LDCU.64 UR10, c[0x0][0x390] ;  /* 0x00007200ff0a77ac */ /* 0x000ea20008000a00 */
[----:B------:R-:W3:Y:S01]  /*0210*/  LDCU.64 UR8, c[0x0][0x380] ;  /* 0x00007000ff0877ac */ /* 0x000ee20008000a00 */
[----:B-1----:R-:W-:-:S04]  /*0220*/  LEA R12, P0, R6, UR6, 0x3 ;  /* 0x00000006060c7c11 */ /* 0x002fc8000f8018ff */
[----:B------:R-:W-:Y:S01]  /*0230*/  LEA.HI.X R13, R6, UR7, R13, 0x3, P0 ;  /* 0x00000007060d7c11 */ /* 0x000fe200080f1c0d */
[----:B------:R-:W-:Y:S01]  /*0240*/  IMAD.MOV.U32 R6, RZ, RZ, R3 ;  /* 0x000000ffff067224 */ /* 0x000fe200078e0003 */
[----:B------:R-:W-:-:S05]  /*0250*/  IADD3 R12, P0, PT, R12, 0x20, RZ ;  /* 0x000000200c0c7810 */ /* 0x000fca0007f1e0ff */
[----:B--23--:R-:W-:-:S08]  /*0260*/  IMAD.X R13, RZ, RZ, R13, P0 ;  /* 0x000000ffff0d7224 */ /* 0x00cfd000000e060d */
.L_x_8:
[----:B-1----:R-:W-:Y:S01]  /*0270*/  IADD3 R14, P0, PT, R7, UR8, RZ ;  /* 0x00000008070e7c10 */ /* 0x002fe2000ff1e0ff */
[----:B0-----:R-:W2:Y:S03]  /*0280*/  LDG.E.64 R16, desc[UR4][R12.64+-0x20] ;  /* 0xffffe0040c107981 */ /* 0x001ea6000c1e1b00 */
[----:B------:R-:W-:-:S05]  /*0290*/  IADD3.X R15, PT, PT, R5, UR9, RZ, P0, !PT ;  /* 0x00000009050f7c10 */ /* 0x000fca00087fe4ff */
[----:B------:R-:W2:Y:S01]  /*02a0*/  LDG.E.64 R18, desc[UR4][R14.64] ;  /* 0x000000040e127981 */ /* 0x000ea2000c1e1b00 */
[----:B------:R-:W-:Y:S01]  /*02b0*/  IMAD.SHL.U32 R23, R8, 0x8, RZ ;  /* 0x0000000808177824 */ /* 0x000fe200078e00ff */
[CC--:B--2---:R-:W-:Y:S02]  /*02c0*/  IADD3 R25, P0, PT, R18.reuse, R16.reuse, RZ ;  /* 0x0000001012197210 */ /* 0x0c4fe40007f1e0ff */
[----:B------:R-:W-:Y:S02]  /*02d0*/  IADD3 R20, P1, PT, -R18, R16, RZ ;  /* 0x0000001012147210 */ /* 0x000fe40007f3e1ff */
[----:B------:R-:W-:-:S03]  /*02e0*/  IADD3.X R21, PT, PT, R19, R17, RZ, P0, !PT ;  /* 0x0000001113157210 */ /* 0x000fc600007fe4ff */
[----:B------:R-:W-:Y:S02]  /*02f0*/  IMAD.X R16, R17, 0x1, ~R19, P1 ;  /* 0x0000000111107824 */ /* 0x000fe400008e0e13 */
[-C--:B------:R-:W-:Y:S02]  /*0300*/  IMAD R17, R21, R20.reuse, RZ ;  /* 0x0000001415117224 */ /* 0x080fe400078e02ff */
[----:B------:R-:W-:Y:S01]  /*0310*/  IMAD.WIDE.U32 R20, R25, R20, RZ ;  /* 0x0000001419147225 */ /* 0x000fe200078e00ff */
[----:B------:R-:W-:-:S03]  /*0320*/  IADD3 R18, P1, PT, R23, R14, RZ ;  /* 0x0000000e17127210 */ /* 0x000fc60007f3e0ff */
[----:B------:R-:W-:Y:S01]  /*0330*/  IMAD R17, R16, R25, R17 ;  /* 0x0000001910117224 */ /* 0x000fe200078e0211 */
[----:B------:R-:W-:Y:S02]  /*0340*/  IADD3 R16, P0, PT, R7, UR10, RZ ;  /* 0x0000000a07107c10 */ /* 0x000fe4000ff1e0ff */
[----:B------:R-:W-:Y:S01]  /*0350*/  SHF.L.U64.HI R25, R8, 0x3, R9 ;  /* 0x0000000308197819 */ /* 0x000fe20000010209 */
[----:B------:R-:W-:Y:S01]  /*0360*/  IMAD.IADD R21, R21, 0x1, R17 ;  /* 0x0000000115157824 */ /* 0x000fe200078e0211 */
[----:B------:R-:W-:Y:S02]  /*0370*/  IADD3.X R17, PT, PT, R5, UR11, RZ, P0, !PT ;  /* 0x0000000b05117c10 */ /* 0x000fe400087fe4ff */
[----:B------:R-:W-:-:S03]  /*0380*/  IADD3.X R19, PT, PT, R25, R15, RZ, P1, !PT ;  /* 0x0000000f19137210 */ /* 0x000fc60000ffe4ff */
[----:B------:R0:W-:Y:S04]  /*0390*/  STG.E.64 desc[UR4][R16.64], R20 ;  /* 0x0000001410007986 */ /* 0x0001e8000c101b04 */
[----:B------:R-:W2:Y:S04]  /*03a0*/  LDG.E.64 R26, desc[UR4][R18.64] ;  /* 0x00000004121a7981 */ /* 0x000ea8000c1e1b00 */
[----:B------:R-:W2:Y:S02]  /*03b0*/  LDG.E.64 R14, desc[UR4][R12.64+-0x18] ;  /* 0xffffe8040c0e7981 */ /* 0x000ea4000c1e1b00 */
[----:B--2---:R-:W-:-:S02]  /*03c0*/  IADD3 R24, P0, PT, R26, R14, RZ ;  /* 0x0000000e1a187210 */ /* 0x004fc40007f1e0ff */
[----:B------:R-:W-:-:S03]  /*03d0*/  IADD3 R29, P1, PT, -R26, R14, RZ ;  /* 0x0000000e1a1d7210 */ /* 0x000fc60007f3e1ff */
[----:B------:R-:W-:Y:S02]  /*03e0*/  IMAD.X R14, R27, 0x1, R15, P0 ;  /* 0x000000011b0e7824 */ /* 0x000fe400000e060f */
[----:B------:R-:W-:Y:S02]  /*03f0*/  IMAD.X R15, R15, 0x1, ~R27, P1 ;  /* 0x000000010f0f7824 */ /* 0x000fe400008e0e1b */
[-C--:B------:R-:W-:Y:S02]  /*0400*/  IMAD R14, R14, R29.reuse, RZ ;  /* 0x0000001d0e0e7224 */ /* 0x080fe400078e02ff */
[----:B------:R-:W-:-:S04]  /*0410*/  IMAD.WIDE.U32 R26, R24, R29, RZ ;  /* 0x0000001d181a7225 */ /* 0x000fc800078e00ff */
[----:B------:R-:W-:Y:S01]  /*0420*/  IMAD R15, R15, R24, R14 ;  /* 0x000000180f0f7224 */ /* 0x000fe200078e020e */
[----:B------:R-:W-:Y:S02]  /*0430*/  IADD3 R14, P0, PT, R23, R16, RZ ;  /* 0x00000010170e7210 */ /* 0x000fe40007f1e0ff */
[----:B0-----:R-:W-:Y:S01]  /*0440*/  IADD3 R16, P1, PT, R18, R23, RZ ;  /* 0x0000001712107210 */ /* 0x001fe20007f3e0ff */
[----:B------:R-:W-:Y:S01]  /*0450*/  IMAD.IADD R27, R27, 0x1, R15 ;  /* 0x000000011b1b7824 */ /* 0x000fe200078e020f */
[----:B------:R-:W-:-:S03]  /*0460*/  IADD3.X R15, PT, PT, R25, R17, RZ, P0, !PT ;  /* 0x00000011190f7210 */ /* 0x000fc600007fe4ff */
[----:B------:R-:W-:Y:S02]  /*0470*/  IMAD.X R17, R19, 0x1, R25, P1 ;  /* 0x0000000113117824 */ /* 0x000fe400008e0619 */
        /* <DEDUP_REMOVED lines=10> */
[-C--:B------:R-:W-:Y:S02]  /*0520*/  IADD3 R18, P0, PT, R14, R23.reuse, RZ ;  /* 0x000000170e127210 */ /* 0x080fe40007f1e0ff */
[----:B0-----:R-:W-:Y:S02]  /*0530*/  IADD3 R14, P1, PT, R16, R23, RZ ;  /* 0x00000017100e7210 */ /* 0x001fe40007f3e0ff */
[----:B------:R-:W-:Y:S01]  /*0540*/  IADD3 R21, PT, PT, R21, R19, RZ ;  /* 0x0000001315157210 */ /* 0x000fe20007ffe0ff */
[--C-:B------:R-:W-:Y:S02]  /*0550*/  IMAD.X R19, R15, 0x1, R25.reuse, P0 ;  /* 0x000000010f137824 */ /* 0x100fe400000e0619 */
[----:B------:R-:W-:-:S03]  /*0560*/  IMAD.X R15, R17, 0x1, R25, P1 ;  /* 0x00000001110f7824 */ /* 0x000fc600008e0619 */
[----:B------:R0:W-:Y:S04]  /*0570*/  STG.E.64 desc[UR4][R18.64], R20 ;  /* 0x0000001412007986 */ /* 0x0001e8000c101b04 */
[----:B------:R-:W2:Y:S04]  /*0580*/  LDG.E.64 R26, desc[UR4][R14.64] ;  /* 0x000000040e1a7981 */ /* 0x000ea8000c1e1b00 */
[----:B------:R-:W2:Y:S02]  /*0590*/  LDG.E.64 R16, desc[UR4][R12.64+-0x8] ;  /* 0xfffff8040c107981 */ /* 0x000ea4000c1e1b00 */
[----:B--2---:R-:W-:-:S02]  /*05a0*/  IADD3 R24, P0, PT, R26, R16, RZ ;  /* 0x000000101a187210 */ /* 0x004fc40007f1e0ff */
[----:B------:R-:W-:-:S03]  /*05b0*/  IADD3 R29, P1, PT, -R26, R16, RZ ;  /* 0x000000101a1d7210 */ /* 0x000fc60007f3e1ff */
[C---:B------:R-:W-:Y:S01]  /*05c0*/  IMAD.X R16, R27.reuse, 0x1, R17, P0 ;  /* 0x000000011b107824 */ /* 0x040fe200000e0611 */
[----:B------:R-:W-:-:S03]  /*05d0*/  IADD3.X R17, PT, PT, ~R27, R17, RZ, P1, !PT ;  /* 0x000000111b117210 */ /* 0x000fc60000ffe5ff */
[----:B------:R-:W-:Y:S01]  /*05e0*/  IMAD R16, R16, R29, RZ ;  /* 0x0000001d10107224 */ /* 0x000fe200078e02ff */
[----:B0-----:R-:W-:Y:S01]  /*05f0*/  IADD3 R20, P1, PT, R14, R23, RZ ;  /* 0x000000170e147210 */ /* 0x001fe20007f3e0ff */
[----:B------:R-:W-:-:S04]  /*0600*/  IMAD.WIDE.U32 R26, R24, R29, RZ ;  /* 0x0000001d181a7225 */ /* 0x000fc800078e00ff */
[----:B------:R-:W-:Y:S01]  /*0610*/  IMAD R17, R17, R24, R16 ;  /* 0x0000001811117224 */ /* 0x000fe200078e0210 */
[----:B------:R-:W-:Y:S01]  /*0620*/  IADD3 R16, P0, PT, R18, R23, RZ ;  /* 0x0000001712107210 */ /* 0x000fe20007f1e0ff */
[----:B------:R-:W-:Y:S02]  /*0630*/  IMAD.X R21, R15, 0x1, R25, P1 ;  /* 0x000000010f157824 */ /* 0x000fe400008e0619 */
[----:B------:R-:W-:Y:S02]  /*0640*/  IMAD.IADD R27, R27, 0x1, R17 ;  /* 0x000000011b1b7824 */ /* 0x000fe400078e0211 */
[----:B------:R-:W-:-:S05]  /*0650*/  IMAD.X R17, R19, 0x1, R25, P0 ;  /* 0x0000000113117824 */ /* 0x000fca00000e0619 */
[----:B------:R0:W-:Y:S04]  /*0660*/  STG.E.64 desc[UR4][R16.64], R26 ;  /* 0x0000001a10007986 */ /* 0x0001e8000c101b04 */
[----:B------:R-:W2:Y:S04]  /*0670*/  LDG.E.64 R18, desc[UR4][R20.64] ;  /* 0x0000000414127981 */ /* 0x000ea8000c1e1b00 */
[----:B------:R-:W2:Y:S02]  /*0680*/  LDG.E.64 R14, desc[UR4][R12.64] ;  /* 0x000000040c0e7981 */ /* 0x000ea4000c1e1b00 */
[----:B--2---:R-:W-:-:S02]  /*0690*/  IADD3 R24, P0, PT, R18, R14, RZ ;  /* 0x0000000e12187210 */ /* 0x004fc40007f1e0ff */
[----:B------:R-:W-:Y:S02]  /*06a0*/  IADD3 R29, P1, PT, -R18, R14, RZ ;  /* 0x0000000e121d7210 */ /* 0x000fe40007f3e1ff */
[----:B------:R-:W-:-:S03]  /*06b0*/  IADD3.X R14, PT, PT, R19, R15, RZ, P0, !PT ;  /* 0x0000000f130e7210 */ /* 0x000fc600007fe4ff */
[----:B------:R-:W-:Y:S02]  /*06c0*/  IMAD.X R15, R15, 0x1, ~R19, P1 ;  /* 0x000000010f0f7824 */ /* 0x000fe400008e0e13 */
[-C--:B------:R-:W-:Y:S02]  /*06d0*/  IMAD R14, R14, R29.reuse, RZ ;  /* 0x0000001d0e0e7224 */ /* 0x080fe400078e02ff */
[----:B------:R-:W-:-:S04]  /*06e0*/  IMAD.WIDE.U32 R18, R24, R29, RZ ;  /* 0x0000001d18127225 */ /* 0x000fc800078e00ff */
[----:B------:R-:W-:Y:S01]  /*06f0*/  IMAD R15, R15, R24, R14 ;  /* 0x000000180f0f7224 */ /* 0x000fe200078e020e */
[-C--:B------:R-:W-:Y:S02]  /*0700*/  IADD3 R14, P0, PT, R16, R23.reuse, RZ ;  /* 0x00000017100e7210 */ /* 0x080fe40007f1e0ff */
[----:B0-----:R-:W-:Y:S01]  /*0710*/  IADD3 R16, P1, PT, R20, R23, RZ ;  /* 0x0000001714107210 */ /* 0x001fe20007f3e0ff */
[----:B------:R-:W-:Y:S02]  /*0720*/  IMAD.IADD R19, R19, 0x1, R15 ;  /* 0x0000000113137824 */ /* 0x000fe400078e020f */
[----:B------:R-:W-:Y:S01]  /*0730*/  IMAD.X R15, R17, 0x1, R25, P0 ;  /* 0x00000001110f7824 */ /* 0x000fe200000e0619 */
[----:B------:R-:W-:-:S04]  /*0740*/  IADD3.X R17, PT, PT, R21, R25, RZ, P1, !PT ;  /* 0x0000001915117210 */ /* 0x000fc80000ffe4ff */
        /* <DEDUP_REMOVED lines=32> */
[----:B------:R0:W2:Y:S02]  /*0950*/  LDG.E.64 R14, desc[UR4][R12.64+0x18] ;  /* 0x000018040c0e7981 */ /* 0x0000a4000c1e1b00 */
[----:B0-----:R-:W-:-:S05]  /*0960*/  IADD3 R12, P2, PT, R12, 0x40, RZ ;  /* 0x000000400c0c7810 */ /* 0x001fca0007f5e0ff */
[----:B------:R-:W-:Y:S01]  /*0970*/  IMAD.X R13, RZ, RZ, R13, P2 ;  /* 0x000000ffff0d7224 */ /* 0x000fe200010e060d */
[CC--:B--2---:R-:W-:Y:S02]  /*0980*/  IADD3 R26, P0, PT, R20.reuse, R14.reuse, RZ ;  /* 0x0000000e141a7210 */ /* 0x0c4fe40007f1e0ff */
[----:B------:R-:W-:-:S03]  /*0990*/  IADD3 R27, P1, PT, -R20, R14, RZ ;  /* 0x0000000e141b7210 */ /* 0x000fc60007f3e1ff */
[----:B------:R-:W-:Y:S01]  /*09a0*/  IMAD.X R14, R21, 0x1, R15, P0 ;  /* 0x00000001150e7824 */ /* 0x000fe200000e060f */
[----:B------:R-:W-:-:S05]  /*09b0*/  IADD3 R24, P0, PT, R16, R23, RZ ;  /* 0x0000001710187210 */ /* 0x000fca0007f1e0ff */
[----:B------:R-:W-:Y:S01]  /*09c0*/  IMAD.X R25, R17, 0x1, R25, P0 ;  /* 0x0000000111197824 */ /* 0x000fe200000e0619 */
[----:B------:R-:W-:-:S04]  /*09d0*/  IADD3 R22, P0, PT, R22, -0x8, RZ ;  /* 0xfffffff816167810 */ /* 0x000fc80007f1e0ff */
[----:B------:R-:W-:Y:S02]  /*09e0*/  IADD3.X R6, PT, PT, R6, -0x1, RZ, P0, !PT ;  /* 0xffffffff06067810 */ /* 0x000fe400007fe4ff */
[----:B------:R-:W-:Y:S01]  /*09f0*/  ISETP.NE.U32.AND P0, PT, R22, RZ, PT ;  /* 0x000000ff1600720c */ /* 0x000fe20003f05070 */
[----:B------:R-:W-:Y:S01]  /*0a00*/  IMAD R28, R14, R27, RZ ;  /* 0x0000001b0e1c7224 */ /* 0x000fe200078e02ff */
[----:B------:R-:W-:Y:S02]  /*0a10*/  IADD3.X R29, PT, PT, ~R21, R15, RZ, P1, !PT ;  /* 0x0000000f151d7210 */ /* 0x000fe40000ffe5ff */
[----:B------:R-:W-:Y:S01]  /*0a20*/  ISETP.NE.AND.EX P0, PT, R6, RZ, PT, P0 ;  /* 0x000000ff0600720c */ /* 0x000fe20003f05300 */
[----:B------:R-:W-:-:S04]  /*0a30*/  IMAD.WIDE.U32 R14, R26, R27, RZ ;  /* 0x0000001b1a0e7225 */ /* 0x000fc800078e00ff */
[----:B------:R-:W-:-:S04]  /*0a40*/  IMAD R29, R29, R26, R28 ;  /* 0x0000001a1d1d7224 */ /* 0x000fc800078e021c */
[----:B------:R-:W-:Y:S01]  /*0a50*/  IMAD.IADD R15, R15, 0x1, R29 ;  /* 0x000000010f0f7824 */ /* 0x000fe200078e021d */
[----:B------:R-:W-:-:S04]  /*0a60*/  LEA R7, P1, R8, R7, 0x6 ;  /* 0x0000000708077211 */ /* 0x000fc800078230ff */
[----:B------:R1:W-:Y:S01]  /*0a70*/  STG.E.64 desc[UR4][R24.64], R14 ;  /* 0x0000000e18007986 */ /* 0x0003e2000c101b04 */
[----:B------:R-:W-:Y:S01]  /*0a80*/  LEA.HI.X R5, R8, R5, R9, 0x6, P1 ;  /* 0x0000000508057211 */ /* 0x000fe200008f3409 */
[----:B------:R-:W-:Y:S07]  /*0a90*/  @P0 BRA `(.L_x_8) ;  /* 0xfffffff400f40947 */ /* 0x000fee000383ffff */
.L_x_7:
[----:B------:R-:W-:-:S04]  /*0aa0*/  LOP3.LUT R5, R4, 0x7, RZ, 0xc0, !PT ;  /* 0x0000000704057812 */ /* 0x000fc800078ec0ff */
[----:B------:R-:W-:-:S04]  /*0ab0*/  ISETP.NE.U32.AND P0, PT, R5, RZ, PT ;  /* 0x000000ff0500720c */ /* 0x000fc80003f05070 */
[----:B------:R-:W-:-:S13]  /*0ac0*/  ISETP.NE.AND.EX P0, PT, RZ, RZ, PT, P0 ;  /* 0x000000ffff00720c */ /* 0x000fda0003f05300 */
[----:B0-----:R-:W-:Y:S05]  /*0ad0*/  @!P0 EXIT ;  /* 0x000000000000894d */ /* 0x001fea0003800000 */
[----:B------:R-:W-:-:S04]  /*0ae0*/  ISETP.GE.U32.AND P0, PT, R5, 0x4, PT ;  /* 0x000000040500780c */ /* 0x000fc80003f06070 */
[----:B------:R-:W-:-:S13]  /*0af0*/  ISETP.GE.U32.AND.EX P0, PT, RZ, RZ, PT, P0 ;  /* 0x000000ffff00720c */ /* 0x000fda0003f06100 */
[----:B------:R-:W-:Y:S05]  /*0b00*/  @!P0 BRA `(.L_x_9) ;  /* 0x0000000400448947 */ /* 0x000fea0003800000 */
[----:B------:R-:W0:Y:S01]  /*0b10*/  LDCU.128 UR8, c[0x0][0x380] ;  /* 0x00007000ff0877ac */ /* 0x000e220008000c00 */
[----:B------:R-:W-:Y:S01]  /*0b20*/  IMAD R5, R3, R8, RZ ;  /* 0x0000000803057224 */ /* 0x000fe200078e02ff */
[----:B------:R-:W-:Y:S01]  /*0b30*/  MOV R6, R0 ;  /* 0x0000000000067202 */ /* 0x000fe20000000f00 */
[C---:B------:R-:W-:Y:S01]  /*0b40*/  IMAD.WIDE.U32 R20, R0.reuse, R8, R10 ;  /* 0x0000000800147225 */ /* 0x040fe200078e000a */
[----:B------:R-:W2:Y:S03]  /*0b50*/  LDCU.64 UR6, c[0x0][0x390] ;  /* 0x00007200ff0677ac */ /* 0x000ea60008000a00 */
[----:B------:R-:W-:Y:S02]  /*0b60*/  IMAD R5, R0, R9, R5 ;  /* 0x0000000900057224 */ /* 0x000fe400078e0205 */
[----:B------:R-:W-:Y:S02]  /*0b70*/  IMAD.MOV.U32 R7, RZ, RZ, R3 ;  /* 0x000000ffff077224 */ /* 0x000fe400078e0003 */
[----:B------:R-:W-:-:S02]  /*0b80*/  IMAD.IADD R5, R21, 0x1, R5 ;  /* 0x0000000115057824 */ /* 0x000fc400078e0205 */
[----:B------:R-:W-:-:S04]  /*0b90*/  IMAD.WIDE.U32 R12, R10, R4, R6 ;  /* 0x000000040a0c7225 */ /* 0x000fc800078e0006 */
[C---:B------:R-:W-:Y:S01]  /*0ba0*/  IMAD.SHL.U32 R21, R20.reuse, 0x8, RZ ;  /* 0x0000000814157824 */ /* 0x040fe200078e00ff */
[----:B------:R-:W-:Y:S02]  /*0bb0*/  SHF.L.U64.HI R20, R20, 0x3, R5 ;  /* 0x0000000314147819 */ /* 0x000fe40000010205 */
[----:B0-----:R-:W-:Y:S02]  /*0bc0*/  LEA R6, P1, R12, UR10, 0x3 ;  /* 0x0000000a0c067c11 */ /* 0x001fe4000f8218ff */
[----:B------:R-:W-:Y:S02]  /*0bd0*/  IADD3 R5, PT, PT, R2, R13, RZ ;  /* 0x0000000d02057210 */ /* 0x000fe40007ffe0ff */
[----:B-1----:R-:W-:Y:S02]  /*0be0*/  IADD3 R14, P0, PT, R21, UR8, RZ ;  /* 0x00000008150e7c10 */ /* 0x002fe4000ff1e0ff */
[----:B------:R-:W-:Y:S02]  /*0bf0*/  LEA.HI.X R7, R12, UR11, R5, 0x3, P1 ;  /* 0x0000000b0c077c11 */ /* 0x000fe400088f1c05 */
[----:B------:R-:W-:-:S03]  /*0c00*/  IADD3.X R15, PT, PT, R20, UR9, RZ, P0, !PT ;  /* 0x00000009140f7c10 */ /* 0x000fc600087fe4ff */
[----:B------:R-:W3:Y:S04]  /*0c10*/  LDG.E.64 R18, desc[UR4][R6.64] ;  /* 0x0000000406127981 */ /* 0x000ee8000c1e1b00 */
[----:B------:R-:W3:Y:S01]  /*0c20*/  LDG.E.64 R16, desc[UR4][R14.64] ;  /* 0x000000040e107981 */ /* 0x000ee2000c1e1b00 */
[----:B------:R-:W-:-:S04]  /*0c30*/  IMAD.WIDE.U32 R12, R8, 0x8, RZ ;  /* 0x00000008080c7825 */ /* 0x000fc800078e00ff */
[----:B------:R-:W-:Y:S01]  /*0c40*/  IMAD.SHL.U32 R25, R9, 0x8, RZ ;  /* 0x0000000809197824 */ /* 0x000fe200078e00ff */
[CC--:B---3--:R-:W-:Y:S02]  /*0c50*/  IADD3 R23, P0, PT, R16.reuse, R18.reuse, RZ ;  /* 0x0000001210177210 */ /* 0x0c8fe40007f1e0ff */
[----:B------:R-:W-:-:S03]  /*0c60*/  IADD3 R18, P1, PT, -R16, R18, RZ ;  /* 0x0000001210127210 */ /* 0x000fc60007f3e1ff */
[----:B------:R-:W-:Y:S01]  /*0c70*/  IMAD.X R5, R17, 0x1, R19, P0 ;  /* 0x0000000111057824 */ /* 0x000fe200000e0613 */
[----:B--2---:R-:W-:Y:S01]  /*0c80*/  IADD3 R16, P0, PT, R21, UR6, RZ ;  /* 0x0000000615107c10 */ /* 0x004fe2000ff1e0ff */
[----:B------:R-:W-:Y:S01]  /*0c90*/  IMAD.X R22, R19, 0x1, ~R17, P1 ;  /* 0x0000000113167824 */ /* 0x000fe200008e0e11 */
[----:B------:R-:W-:Y:S01]  /*0ca0*/  IADD3 R14, P1, PT, R14, R12, RZ ;  /* 0x0000000c0e0e7210 */ /* 0x000fe20007f3e0ff */
[-C--:B------:R-:W-:Y:S01]  /*0cb0*/  IMAD R17, R5, R18.reuse, RZ ;  /* 0x0000001205117224 */ /* 0x080fe200078e02ff */
[----:B------:R-:W-:Y:S01]  /*0cc0*/  IADD3 R5, PT, PT, R13, R25, RZ ;  /* 0x000000190d057210 */ /* 0x000fe20007ffe0ff */
[----:B------:R-:W-:-:S04]  /*0cd0*/  IMAD.WIDE.U32 R18, R23, R18, RZ ;  /* 0x0000001217127225 */ /* 0x000fc800078e00ff */
[----:B------:R-:W-:Y:S01]  /*0ce0*/  IMAD R25, R22, R23, R17 ;  /* 0x0000001716197224 */ /* 0x000fe200078e0211 */
[----:B------:R-:W-:Y:S01]  /*0cf0*/  IADD3.X R17, PT, PT, R20, UR7, RZ, P0, !PT ;  /* 0x0000000714117c10 */ /* 0x000fe200087fe4ff */
[----:B------:R-:W-:Y:S02]  /*0d00*/  IMAD.MOV.U32 R24, RZ, RZ, R18 ;  /* 0x000000ffff187224 */ /* 0x000fe400078e0012 */
[----:B------:R-:W-:Y:S02]  /*0d10*/  IMAD.IADD R25, R19, 0x1, R25 ;  /* 0x0000000113197824 */ /* 0x000fe400078e0219 */
[----:B------:R-:W-:-:S03]  /*0d20*/  IMAD.X R15, R5, 0x1, R15, P1 ;  /* 0x00000001050f7824 */ /* 0x000fc600008e060f */
[----:B------:R0:W-:Y:S04]  /*0d30*/  STG.E.64 desc[UR4][R16.64], R24 ;  /* 0x0000001810007986 */ /* 0x0001e8000c101b04 */
[----:B------:R-:W2:Y:S04]  /*0d40*/  LDG.E.64 R20, desc[UR4][R14.64] ;  /* 0x000000040e147981 */ /* 0x000ea8000c1e1b00 */
[----:B------:R-:W2:Y:S02]  /*0d50*/  LDG.E.64 R18, desc[UR4][R6.64+0x8] ;  /* 0x0000080406127981 */ /* 0x000ea4000c1e1b00 */
[----:B--2---:R-:W-:-:S02]  /*0d60*/  IADD3 R22, P0, PT, R20, R18, RZ ;  /* 0x0000001214167210 */ /* 0x004fc40007f1e0ff */
[----:B------:R-:W-:Y:S02]  /*0d70*/  IADD3 R13, P1, PT, -R20, R18, RZ ;  /* 0x00000012140d7210 */ /* 0x000fe40007f3e1ff */
[----:B------:R-:W-:-:S03]  /*0d80*/  IADD3.X R18, PT, PT, R21, R19, RZ, P0, !PT ;  /* 0x0000001315127210 */ /* 0x000fc600007fe4ff */
[----:B------:R-:W-:Y:S01]  /*0d90*/  IMAD.X R19, R19, 0x1, ~R21, P1 ;  /* 0x0000000113137824 */ /* 0x000fe200008e0e15 */
[-C--:B------:R-:W-:Y:S01]  /*0da0*/  IADD3 R20, P1, PT, R14, R12.reuse, RZ ;  /* 0x0000000c0e147210 */ /* 0x080fe20007f3e0ff */
[----:B------:R-:W-:Y:S01]  /*0db0*/  IMAD R21, R18, R13, RZ ;  /* 0x0000000d12157224 */ /* 0x000fe200078e02ff */
[----:B------:R-:W-:-:S03]  /*0dc0*/  IADD3 R18, P0, PT, R16, R12, RZ ;  /* 0x0000000c10127210 */ /* 0x000fc60007f1e0ff */
[----:B------:R-:W-:Y:S02]  /*0dd0*/  IMAD R27, R19, R22, R21 ;  /* 0x00000016131b7224 */ /* 0x000fe400078e0215 */
[----:B------:R-:W-:-:S04]  /*0de0*/  IMAD.WIDE.U32 R22, R22, R13, RZ ;  /* 0x0000000d16167225 */ /* 0x000fc800078e00ff */
[----:B------:R-:W-:Y:S01]  /*0df0*/  IMAD.X R19, R5, 0x1, R17, P0 ;  /* 0x0000000105137824 */ /* 0x000fe200000e0611 */
[----:B0-----:R-:W-:Y:S01]  /*0e00*/  IADD3 R25, PT, PT, R23, R27, RZ ;  /* 0x0000001b17197210 */ /* 0x001fe20007ffe0ff */
[----:B------:R-:W-:Y:S02]  /*0e10*/  IMAD.MOV.U32 R24, RZ, RZ, R22 ;  /* 0x000000ffff187224 */ /* 0x000fe400078e0016 */
[----:B------:R-:W-:-:S03]  /*0e20*/  IMAD.X R21, R15, 0x1, R5, P1 ;  /* 0x000000010f157824 */ /* 0x000fc600008e0605 */
[----:B------:R0:W-:Y:S04]  /*0e30*/  STG.E.64 desc[UR4][R18.64], R24 ;  /* 0x0000001812007986 */ /* 0x0001e8000c101b04 */
[----:B------:R-:W2:Y:S04]  /*0e40*/  LDG.E.64 R16, desc[UR4][R20.64] ;  /* 0x0000000414107981 */ /* 0x000ea8000c1e1b00 */
[----:B------:R-:W2:Y:S02]  /*0e50*/  LDG.E.64 R14, desc[UR4][R6.64+0x10] ;  /* 0x00001004060e7981 */ /* 0x000ea4000c1e1b00 */
[----:B--2---:R-:W-:-:S02]  /*0e60*/  IADD3 R22, P0, PT, R16, R14, RZ ;  /* 0x0000000e10167210 */ /* 0x004fc40007f1e0ff */
[----:B------:R-:W-:-:S03]  /*0e70*/  IADD3 R13, P1, PT, -R16, R14, RZ ;  /* 0x0000000e100d7210 */ /* 0x000fc60007f3e1ff */
[----:B------:R-:W-:Y:S02]  /*0e80*/  IMAD.X R14, R17, 0x1, R15, P0 ;  /* 0x00000001110e7824 */ /* 0x000fe400000e060f */
[----:B------:R-:W-:Y:S01]  /*0e90*/  IMAD.X R15, R15, 0x1, ~R17, P1 ;  /* 0x000000010f0f7824 */ /* 0x000fe200008e0e11 */
[-C--:B------:R-:W-:Y:S01]  /*0ea0*/  IADD3 R16, P1, PT, R20, R12.reuse, RZ ;  /* 0x0000000c14107210 */ /* 0x080fe20007f3e0ff */
[----:B------:R-:W-:Y:S01]  /*0eb0*/  IMAD R17, R14, R13, RZ ;  /* 0x0000000d0e117224 */ /* 0x000fe200078e02ff */
[----:B------:R-:W-:-:S03]  /*0ec0*/  IADD3 R14, P0, PT, R18, R12, RZ ;  /* 0x0000000c120e7210 */ /* 0x000fc60007f1e0ff */
[----:B------:R-:W-:Y:S01]  /*0ed0*/  IMAD R27, R15, R22, R17 ;  /* 0x000000160f1b7224 */ /* 0x000fe200078e0211 */
[----:B------:R-:W-:Y:S01]  /*0ee0*/  IADD3.X R15, PT, PT, R19, R5, RZ, P0, !PT ;  /* 0x00000005130f7210 */ /* 0x000fe200007fe4ff */
[----:B------:R-:W-:-:S04]  /*0ef0*/  IMAD.WIDE.U32 R22, R22, R13, RZ ;  /* 0x0000000d16167225 */ /* 0x000fc800078e00ff */
[----:B------:R-:W-:Y:S02]  /*0f00*/  IMAD.X R17, R21, 0x1, R5, P1 ;  /* 0x0000000115117824 */ /* 0x000fe400008e0605 */
[----:B------:R-:W-:-:S05]  /*0f10*/  IMAD.IADD R23, R23, 0x1, R27 ;  /* 0x0000000117177824 */ /* 0x000fca00078e021b */
[----:B------:R2:W-:Y:S04]  /*0f20*/  STG.E.64 desc[UR4][R14.64], R22 ;  /* 0x000000160e007986 */ /* 0x0005e8000c101b04 */
[----:B------:R-:W3:Y:S04]  /*0f30*/  LDG.E.64 R6, desc[UR4][R6.64+0x18] ;  /* 0x0000180406067981 */ /* 0x000ee8000c1e1b00 */
[----:B------:R-:W3:Y:S02]  /*0f40*/  LDG.E.64 R16, desc[UR4][R16.64] ;  /* 0x0000000410107981 */ /* 0x000ee4000c1e1b00 */
[----:B---3--:R-:W-:-:S02]  /*0f50*/  IADD3 R20, P0, PT, R16, R6, RZ ;  /* 0x0000000610147210 */ /* 0x008fc40007f1e0ff */
[----:B0-----:R-:W-:-:S03]  /*0f60*/  IADD3 R18, P1, PT, -R16, R6, RZ ;  /* 0x0000000610127210 */ /* 0x001fc60007f3e1ff */
[C---:B------:R-:W-:Y:S01]  /*0f70*/  IMAD.X R19, R17.reuse, 0x1, R7, P0 ;  /* 0x0000000111137824 */ /* 0x040fe200000e0607 */
[----:B------:R-:W-:Y:S02]  /*0f80*/  IADD3.X R13, PT, PT, ~R17, R7, RZ, P1, !PT ;  /* 0x00000007110d7210 */ /* 0x000fe40000ffe5ff */
[----:B------:R-:W-:Y:S01]  /*0f90*/  IADD3 R12, P0, PT, R14, R12, RZ ;  /* 0x0000000c0e0c7210 */ /* 0x000fe20007f1e0ff */
[-C--:B------:R-:W-:Y:S02]  /*0fa0*/  IMAD R21, R19, R18.reuse, RZ ;  /* 0x0000001213157224 */ /* 0x080fe400078e02ff */
[----:B------:R-:W-:-:S04]  /*0fb0*/  IMAD.WIDE.U32 R18, R20, R18, RZ ;  /* 0x0000001214127225 */ /* 0x000fc800078e00ff */
[----:B------:R-:W-:Y:S02]  /*0fc0*/  IMAD R21, R13, R20, R21 ;  /* 0x000000140d157224 */ /* 0x000fe400078e0215 */
[----:B------:R-:W-:Y:S01]  /*0fd0*/  IMAD.X R13, R15, 0x1, R5, P0 ;  /* 0x000000010f0d7824 */ /* 0x000fe200000e0605 */
[----:B------:R-:W-:Y:S01]  /*0fe0*/  IADD3 R0, P0, PT, R0, 0x4, RZ ;  /* 0x0000000400007810 */ /* 0x000fe20007f1e0ff */
[----:B------:R-:W-:-:S04]  /*0ff0*/  IMAD.IADD R19, R19, 0x1, R21 ;  /* 0x0000000113137824 */ /* 0x000fc800078e0215 */
[----:B------:R-:W-:Y:S01]  /*1000*/  IMAD.X R3, RZ, RZ, R3, P0 ;  /* 0x000000ffff037224 */ /* 0x000fe200000e0603 */
[----:B------:R2:W-:Y:S07]  /*1010*/  STG.E.64 desc[UR4][R12.64], R18 ;  /* 0x000000120c007986 */ /* 0x0005ee000c101b04 */
.L_x_9:
[----:B------:R-:W-:-:S04]  /*1020*/  LOP3.LUT R6, R4, 0x3, RZ, 0xc0, !PT ;  /* 0x0000000304067812 */ /* 0x000fc800078ec0ff */
[----:B------:R-:W-:-:S04]  /*1030*/  ISETP.NE.U32.AND P0, PT, R6, RZ, PT ;  /* 0x000000ff0600720c */ /* 0x000fc80003f05070 */
[----:B------:R-:W-:-:S13]  /*1040*/  ISETP.NE.AND.EX P0, PT, RZ, RZ, PT, P0 ;  /* 0x000000ffff00720c */ /* 0x000fda0003f05300 */
[----:B------:R-:W-:Y:S05]  /*1050*/  @!P0 EXIT ;  /* 0x000000000000894d */ /* 0x000fea0003800000 */
[----:B------:R-:W-:Y:S02]  /*1060*/  ISETP.NE.U32.AND P1, PT, R6, 0x1, PT ;  /* 0x000000010600780c */ /* 0x000fe40003f25070 */
[----:B------:R-:W-:Y:S02]  /*1070*/  LOP3.LUT R5, R4, 0x1, RZ, 0xc0, !PT ;  /* 0x0000000104057812 */ /* 0x000fe400078ec0ff */
[----:B------:R-:W-:Y:S02]  /*1080*/  ISETP.NE.AND.EX P1, PT, RZ, RZ, PT, P1 ;  /* 0x000000ffff00720c */ /* 0x000fe40003f25310 */
[----:B------:R-:W-:-:S04]  /*1090*/  ISETP.NE.U32.AND P0, PT, R5, 0x1, PT ;  /* 0x000000010500780c */ /* 0x000fc80003f05070 */
[----:B------:R-:W-:-:S07]  /*10a0*/  ISETP.NE.U32.AND.EX P0, PT, RZ, RZ, PT, P0 ;  /* 0x000000ffff00720c */ /* 0x000fce0003f05100 */
[----:B------:R-:W-:Y:S06]  /*10b0*/  @!P1 BRA `(.L_x_10) ;  /* 0x0000000000c89947 */ /* 0x000fec0003800000 */
[----:B------:R-:W0:Y:S01]  /*10c0*/  LDCU.128 UR8, c[0x0][0x380] ;  /* 0x00007000ff0877ac */ /* 0x000e220008000c00 */
[----:B------:R-:W-:Y:S01]  /*10d0*/  MOV R6, R10 ;  /* 0x0000000a00067202 */ /* 0x000fe20000000f00 */
[-C--:B------:R-:W-:Y:S02]  /*10e0*/  IMAD R5, R3, R8.reuse, RZ ;  /* 0x0000000803057224 */ /* 0x080fe400078e02ff */
[----:B------:R-:W-:Y:S01]  /*10f0*/  IMAD.MOV.U32 R7, RZ, RZ, R11 ;  /* 0x000000ffff077224 */ /* 0x000fe200078e000b */
[----:B------:R-:W3:Y:S01]  /*1100*/  LDCU.64 UR6, c[0x0][0x390] ;  /* 0x00007200ff0677ac */ /* 0x000ee20008000a00 */
[C---:B------:R-:W-:Y:S02]  /*1110*/  IMAD R5, R0.reuse, R9, R5 ;  /* 0x0000000900057224 */ /* 0x040fe400078e0205 */
[----:B--2---:R-:W-:-:S04]  /*1120*/  IMAD.WIDE.U32 R12, R0, R8, R6 ;  /* 0x00000008000c7225 */ /* 0x004fc800078e0006 */
[----:B------:R-:W-:Y:S01]  /*1130*/  IMAD.MOV.U32 R6, RZ, RZ, R0 ;  /* 0x000000ffff067224 */ /* 0x000fe200078e0000 */
[----:B------:R-:W-:Y:S01]  /*1140*/  IADD3 R5, PT, PT, R13, R5, RZ ;  /* 0x000000050d057210 */ /* 0x000fe20007ffe0ff */
[----:B------:R-:W-:Y:S02]  /*1150*/  IMAD.MOV.U32 R7, RZ, RZ, R3 ;  /* 0x000000ffff077224 */ /* 0x000fe400078e0003 */
[C---:B-1----:R-:W-:Y:S01]  /*1160*/  IMAD.SHL.U32 R18, R12.reuse, 0x8, RZ ;  /* 0x000000080c127824 */ /* 0x042fe200078e00ff */
[----:B------:R-:W-:Y:S01]  /*1170*/  SHF.L.U64.HI R5, R12, 0x3, R5 ;  /* 0x000000030c057819 */ /* 0x000fe20000010205 */
[----:B------:R-:W-:-:S03]  /*1180*/  IMAD.WIDE.U32 R14, R10, R4, R6 ;  /* 0x000000040a0e7225 */ /* 0x000fc600078e0006 */
[----:B0-----:R-:W-:Y:S01]  /*1190*/  IADD3 R12, P1, PT, R18, UR8, RZ ;  /* 0x00000008120c7c10 */ /* 0x001fe2000ff3e0ff */
[----:B------:R-:W-:Y:S01]  /*11a0*/  IMAD.IADD R7, R2, 0x1, R15 ;  /* 0x0000000102077824 */ /* 0x000fe200078e020f */
[C---:B------:R-:W-:Y:S02]  /*11b0*/  LEA R6, P2, R14.reuse, UR10, 0x3 ;  /* 0x0000000a0e067c11 */ /* 0x040fe4000f8418ff */
[----:B------:R-:W-:Y:S02]  /*11c0*/  IADD3.X R13, PT, PT, R5, UR9, RZ, P1, !PT ;  /* 0x00000009050d7c10 */ /* 0x000fe40008ffe4ff */
[----:B------:R-:W-:-:S03]  /*11d0*/  LEA.HI.X R7, R14, UR11, R7, 0x3, P2 ;  /* 0x0000000b0e077c11 */ /* 0x000fc600090f1c07 */
[----:B------:R-:W2:Y:S04]  /*11e0*/  LDG.E.64 R14, desc[UR4][R12.64] ;  /* 0x000000040c0e7981 */ /* 0x000ea8000c1e1b00 */
[----:B------:R-:W2:Y:S02]  /*11f0*/  LDG.E.64 R16, desc[UR4][R6.64] ;  /* 0x0000000406107981 */ /* 0x000ea4000c1e1b00 */
[CC--:B--2---:R-:W-:Y:S02]  /*1200*/  IADD3 R21, P1, PT, R14.reuse, R16.reuse, RZ ;  /* 0x000000100e157210 */ /* 0x0c4fe40007f3e0ff */
[----:B------:R-:W-:Y:S02]  /*1210*/  IADD3 R16, P2, PT, -R14, R16, RZ ;  /* 0x000000100e107210 */ /* 0x000fe40007f5e1ff */
[----:B------:R-:W-:-:S03]  /*1220*/  IADD3.X R19, PT, PT, R15, R17, RZ, P1, !PT ;  /* 0x000000110f137210 */ /* 0x000fc60000ffe4ff */
[----:B------:R-:W-:Y:S02]  /*1230*/  IMAD.X R14, R17, 0x1, ~R15, P2 ;  /* 0x00000001110e7824 */ /* 0x000fe400010e0e0f */
[-C--:B------:R-:W-:Y:S02]  /*1240*/  IMAD R15, R19, R16.reuse, RZ ;  /* 0x00000010130f7224 */ /* 0x080fe400078e02ff */
[C---:B------:R-:W-:Y:S01]  /*1250*/  IMAD.SHL.U32 R19, R8.reuse, 0x8, RZ ;  /* 0x0000000808137824 */ /* 0x040fe200078e00ff */
[----:B------:R-:W-:Y:S01]  /*1260*/  SHF.L.U64.HI R17, R8, 0x3, R9 ;  /* 0x0000000308117819 */ /* 0x000fe20000010209 */
[----:B------:R-:W-:Y:S01]  /*1270*/  IMAD R23, R14, R21, R15 ;  /* 0x000000150e177224 */ /* 0x000fe200078e020f */
[----:B---3--:R-:W-:Y:S01]  /*1280*/  IADD3 R14, P2, PT, R18, UR6, RZ ;  /* 0x00000006120e7c10 */ /* 0x008fe2000ff5e0ff */
[----:B------:R-:W-:Y:S01]  /*1290*/  IMAD.WIDE.U32 R20, R21, R16, RZ ;  /* 0x0000001015147225 */ /* 0x000fe200078e00ff */
[----:B------:R-:W-:Y:S02]  /*12a0*/  IADD3 R12, P1, PT, R12, R19, RZ ;  /* 0x000000130c0c7210 */ /* 0x000fe40007f3e0ff */
[----:B------:R-:W-:Y:S01]  /*12b0*/  IADD3.X R15, PT, PT, R5, UR7, RZ, P2, !PT ;  /* 0x00000007050f7c10 */ /* 0x000fe200097fe4ff */
[----:B------:R-:W-:Y:S01]  /*12c0*/  IMAD.IADD R21, R21, 0x1, R23 ;  /* 0x0000000115157824 */ /* 0x000fe200078e0217 */
[----:B------:R-:W-:-:S04]  /*12d0*/  IADD3.X R13, PT, PT, R13, R17, RZ, P1, !PT ;  /* 0x000000110d0d7210 */ /* 0x000fc80000ffe4ff */
[----:B------:R0:W-:Y:S04]  /*12e0*/  STG.E.64 desc[UR4][R14.64], R20 ;  /* 0x000000140e007986 */ /* 0x0001e8000c101b04 */
[----:B------:R-:W2:Y:S04]  /*12f0*/  LDG.E.64 R6, desc[UR4][R6.64+0x8] ;  /* 0x0000080406067981 */ /* 0x000ea8000c1e1b00 */
[----:B------:R-:W2:Y:S02]  /*1300*/  LDG.E.64 R12, desc[UR4][R12.64] ;  /* 0x000000040c0c7981 */ /* 0x000ea4000c1e1b00 */
[----:B--2---:R-:W-:-:S02]  /*1310*/  IADD3 R22, P1, PT, R12, R6, RZ ;  /* 0x000000060c167210 */ /* 0x004fc40007f3e0ff */
[----:B------:R-:W-:-:S03]  /*1320*/  IADD3 R18, P2, PT, -R12, R6, RZ ;  /* 0x000000060c127210 */ /* 0x000fc60007f5e1ff */
[C---:B------:R-:W-:Y:S01]  /*1330*/  IMAD.X R23, R13.reuse, 0x1, R7, P1 ;  /* 0x000000010d177824 */ /* 0x040fe200008e0607 */
[----:B------:R-:W-:-:S03]  /*1340*/  IADD3.X R5, PT, PT, ~R13, R7, RZ, P2, !PT ;  /* 0x000000070d057210 */ /* 0x000fc600017fe5ff */
[-C--:B------:R-:W-:Y:S01]  /*1350*/  IMAD R23, R23, R18.reuse, RZ ;  /* 0x0000001217177224 */ /* 0x080fe200078e02ff */
[----:B------:R-:W-:Y:S01]  /*1360*/  IADD3 R16, P1, PT, R14, R19, RZ ;  /* 0x000000130e107210 */ /* 0x000fe20007f3e0ff */
[----:B------:R-:W-:-:S04]  /*1370*/  IMAD.WIDE.U32 R18, R22, R18, RZ ;  /* 0x0000001216127225 */ /* 0x000fc800078e00ff */
[----:B------:R-:W-:Y:S02]  /*1380*/  IMAD R5, R5, R22, R23 ;  /* 0x0000001605057224 */ /* 0x000fe400078e0217 */
[----:B------:R-:W-:Y:S02]  /*1390*/  IMAD.X R17, R15, 0x1, R17, P1 ;  /* 0x000000010f117824 */ /* 0x000fe400008e0611 */
[----:B------:R-:W-:-:S05]  /*13a0*/  IMAD.IADD R19, R19, 0x1, R5 ;  /* 0x0000000113137824 */ /* 0x000fca00078e0205 */
[----:B------:R0:W-:Y:S01]  /*13b0*/  STG.E.64 desc[UR4][R16.64], R18 ;  /* 0x0000001210007986 */ /* 0x0001e2000c101b04 */
[----:B------:R-:W-:-:S04]  /*13c0*/  IADD3 R0, P1, PT, R0, 0x2, RZ ;  /* 0x0000000200007810 */ /* 0x000fc80007f3e0ff */
[----:B------:R-:W-:-:S09]  /*13d0*/  IADD3.X R3, PT, PT, RZ, R3, RZ, P1, !PT ;  /* 0x00000003ff037210 */ /* 0x000fd20000ffe4ff */
.L_x_10:
[----:B------:R-:W-:Y:S05]  /*13e0*/  @P0 EXIT ;  /* 0x000000000000094d */ /* 0x000fea0003800000 */
[----:B------:R-:W3:Y:S01]  /*13f0*/  LDCU.128 UR8, c[0x0][0x380] ;  /* 0x00007000ff0877ac */ /* 0x000ee20008000c00 */
[-C--:B------:R-:W-:Y:S02]  /*1400*/  IMAD R5, R3, R8.reuse, RZ ;  /* 0x0000000803057224 */ /* 0x080fe400078e02ff */
[----:B------:R-:W-:Y:S01]  /*1410*/  IMAD.MOV.U32 R6, RZ, RZ, R10 ;  /* 0x000000ffff067224 */ /* 0x000fe200078e000a */
[----:B------:R-:W4:Y:S01]  /*1420*/  LDCU.64 UR6, c[0x0][0x390] ;  /* 0x00007200ff0677ac */ /* 0x000f220008000a00 */
[----:B------:R-:W-:Y:S02]  /*1430*/  IMAD.MOV.U32 R7, RZ, RZ, R11 ;  /* 0x000000ffff077224 */ /* 0x000fe400078e000b */
[C---:B------:R-:W-:Y:S02]  /*1440*/  IMAD R11, R0.reuse, R9, R5 ;  /* 0x00000009000b7224 */ /* 0x040fe400078e0205 */
[----:B------:R-:W-:Y:S01]  /*1450*/  IMAD.WIDE.U32 R8, R0, R8, R6 ;  /* 0x0000000800087225 */ /* 0x000fe200078e0006 */
[----:B------:R-:W-:-:S03]  /*1460*/  MOV R6, R0 ;  /* 0x0000000000067202 */ /* 0x000fc60000000f00 */
[----:B------:R-:W-:Y:S02]  /*1470*/  IMAD.MOV.U32 R7, RZ, RZ, R3 ;  /* 0x000000ffff077224 */ /* 0x000fe400078e0003 */
[----:B------:R-:W-:Y:S01]  /*1480*/  IMAD.WIDE.U32 R4, R10, R4, R6 ;  /* 0x000000040a047225 */ /* 0x000fe200078e0006 */
[----:B------:R-:W-:-:S03]  /*1490*/  SHF.L.U32 R10, R8, 0x3, RZ ;  /* 0x00000003080a7819 */ /* 0x000fc600000006ff */
[----:B------:R-:W-:Y:S01]  /*14a0*/  IMAD.IADD R7, R9, 0x1, R11 ;  /* 0x0000000109077824 */ /* 0x000fe200078e020b */
[----:B---3--:R-:W-:Y:S01]  /*14b0*/  LEA R6, P1, R4, UR10, 0x3 ;  /* 0x0000000a04067c11 */ /* 0x008fe2000f8218ff */
[----:B------:R-:W-:Y:S01]  /*14c0*/  IMAD.IADD R3, R2, 0x1, R5 ;  /* 0x0000000102037824 */ /* 0x000fe200078e0205 */
[----:B------:R-:W-:Y:S02]  /*14d0*/  IADD3 R2, P0, PT, R10, UR8, RZ ;  /* 0x000000080a027c10 */ /* 0x000fe4000ff1e0ff */
[----:B--2---:R-:W-:Y:S02]  /*14e0*/  SHF.L.U64.HI R12, R8, 0x3, R7 ;  /* 0x00000003080c7819 */ /* 0x004fe40000010207 */
        /* <DEDUP_REMOVED lines=8> */
[----:B----4-:R-:W-:Y:S01]  /*1570*/  IADD3 R8, P0, PT, R10, UR6, RZ ;  /* 0x000000060a087c10 */ /* 0x010fe2000ff1e0ff */
[-C--:B------:R-:W-:Y:S02]  /*1580*/  IMAD R11, R11, R4.reuse, RZ ;  /* 0x000000040b0b7224 */ /* 0x080fe400078e02ff */
[----:B------:R-:W-:-:S04]  /*1590*/  IMAD.WIDE.U32 R4, R9, R4, RZ ;  /* 0x0000000409047225 */ /* 0x000fc800078e00ff */
[----:B------:R-:W-:Y:S01]  /*15a0*/  IMAD R11, R0, R9, R11 ;  /* 0x00000009000b7224 */ /* 0x000fe200078e020b */
[----:B------:R-:W-:-:S03]  /*15b0*/  IADD3.X R9, PT, PT, R12, UR7, RZ, P0, !PT ;  /* 0x000000070c097c10 */ /* 0x000fc600087fe4ff */
[----:B------:R-:W-:-:S05]  /*15c0*/  IMAD.IADD R5, R5, 0x1, R11 ;  /* 0x0000000105057824 */ /* 0x000fca00078e020b */
[----:B------:R-:W-:Y:S01]  /*15d0*/  STG.E.64 desc[UR4][R8.64], R4 ;  /* 0x0000000408007986 */ /* 0x000fe2000c101b04 */
[----:B------:R-:W-:Y:S05]  /*15e0*/  EXIT ;  /* 0x000000000000794d */ /* 0x000fea0003800000 */
.L_x_11:
        /* <DEDUP_REMOVED lines=9> */
.L_x_20:


//--------------------- .text._Z21per_row_column_kernelPlS_S_ll --------------------------
	.section	.text._Z21per_row_column_kernelPlS_S_ll,"ax",@progbits
	.align	128
        .global         _Z21per_row_column_kernelPlS_S_ll
        .type           _Z21per_row_column_kernelPlS_S_ll,@function
        .size           _Z21per_row_column_kernelPlS_S_ll,(.L_x_21 - _Z21per_row_column_kernelPlS_S_ll)
        .other          _Z21per_row_column_kernelPlS_S_ll,@"STO_CUDA_ENTRY STV_DEFAULT"
_Z21per_row_column_kernelPlS_S_ll:
.text._Z21per_row_column_kernelPlS_S_ll:
[----:B------:R-:W-:Y:S01]  /*0000*/  LDC R1, c[0x0][0x37c] ;  /* 0x0000df00ff017b82 */ /* 0x000fe20000000800 */
[----:B------:R-:W0:Y:S01]  /*0010*/  S2R R2, SR_TID.X ;  /* 0x0000000000027919 */ /* 0x000e220000002100 */
[----:B------:R-:W1:Y:S01]  /*0020*/  LDCU.64 UR12, c[0x0][0x3a0] ;  /* 0x00007400ff0c77ac */ /* 0x000e620008000a00 */
[----:B------:R-:W0:Y:S01]  /*0030*/  S2R R3, SR_CTAID.X ;  /* 0x0000000000037919 */ /* 0x000e220000002500 */
[----:B------:R-:W0:Y:S01]  /*0040*/  LDCU UR4, c[0x0][0x360] ;  /* 0x00006c00ff0477ac */ /* 0x000e220008000800 */
[----:B------:R-:W2:Y:S01]  /*0050*/  LDCU.64 UR14, c[0x0][0x398] ;  /* 0x00007300ff0e77ac */ /* 0x000ea20008000a00 */
[----:B-1----:R-:W-:-:S04]  /*0060*/  UISETP.GE.U32.AND UP0, UPT, UR12, 0x1, UPT ;  /* 0x000000010c00788c */ /* 0x002fc8000bf06070 */
[----:B------:R-:W-:-:S06]  /*0070*/  UISETP.GE.AND.EX UP0, UPT, UR13, URZ, UPT, UP0 ;  /* 0x000000ff0d00728c */ /* 0x000fcc000bf06300 */
[----:B------:R-:W-:Y:S01]  /*0080*/  PLOP3.LUT P1, PT, PT, PT, UP0, 0x80, 0x8 ;  /* 0x000000000008781c */ /* 0x000fe20003f2f008 */
[----:B0-----:R-:W-:-:S05]  /*0090*/  IMAD R2, R3, UR4, R2 ;  /* 0x0000000403027c24 */ /* 0x001fca000f8e0202 */
[----:B--2---:R-:W-:Y:S02]  /*00a0*/  ISETP.GE.U32.AND P0, PT, R2, UR14, PT ;  /* 0x0000000e02007c0c */ /* 0x004fe4000bf06070 */
[----:B------:R-:W-:-:S04]  /*00b0*/  SHF.R.S32.HI R3, RZ, 0x1f, R2 ;  /* 0x0000001fff037819 */ /* 0x000fc80000011402 */
[----:B------:R-:W-:-:S13]  /*00c0*/  ISETP.GE.OR.EX P0, PT, R3, UR15, !P1, P0 ;  /* 0x0000000f03007c0c */ /* 0x000fda000cf06700 */
[----:B------:R-:W-:Y:S05]  /*00d0*/  @P0 EXIT ;  /* 0x000000000000094d */ /* 0x000fea0003800000 */
[----:B------:R-:W-:Y:S02]  /*00e0*/  UISETP.GE.U32.AND UP0, UPT, UR12, 0x8, UPT ;  /* 0x000000080c00788c */ /* 0x000fe4000bf06070 */
[----:B------:R-:W-:Y:S01]  /*00f0*/  IMAD R7, R3, UR12, RZ ;  /* 0x0000000c03077c24 */ /* 0x000fe2000f8e02ff */
[----:B------:R-:W-:Y:S01]  /*0100*/  UMOV UR4, URZ ;  /* 0x000000ff00047c82 */ /* 0x000fe20008000000 */
[C---:B------:R-:W-:Y:S01]  /*0110*/  IMAD.WIDE.U32 R4, R2.reuse, UR12, RZ ;  /* 0x0000000c02047c25 */ /* 0x040fe2000f8e00ff */
[----:B------:R-:W-:Y:S01]  /*0120*/  UISETP.GE.U32.AND.EX UP0, UPT, UR13, URZ, UPT, UP0 ;  /* 0x000000ff0d00728c */ /* 0x000fe2000bf06100 */
[----:B------:R-:W-:Y:S02]  /*0130*/  UMOV UR5, URZ ;  /* 0x000000ff00057c82 */ /* 0x000fe40008000000 */
[----:B------:R-:W-:Y:S01]  /*0140*/  IMAD R7, R2, UR13, R7 ;  /* 0x0000000d02077c24 */ /* 0x000fe2000f8e0207 */
[----:B------:R-:W0:Y:S03]  /*0150*/  LDCU.64 UR8, c[0x0][0x358] ;  /* 0x00006b00ff0877ac */ /* 0x000e260008000a00 */
[----:B------:R-:W-:-:S02]  /*0160*/  IMAD.IADD R7, R5, 0x1, R7 ;  /* 0x0000000105077824 */ /* 0x000fc400078e0207 */
[----:B------:R-:W-:Y:S05]  /*0170*/  BRA.U !UP0, `(.L_x_12) ;  /* 0x00000009082c7547 */ /* 0x000fea000b800000 */
[----:B------:R-:W1:Y:S01]  /*0180*/  LDCU.128 UR16, c[0x0][0x380] ;  /* 0x00007000ff1077ac */ /* 0x000e620008000c00 */
[C---:B------:R-:W-:Y:S01]  /*0190*/  LEA R0, P1, R4.reuse, 0x20, 0x3 ;  /* 0x0000002004007811 */ /* 0x040fe200078218ff */
[----:B------:R-:W2:Y:S03]  /*01a0*/  LDCU.64 UR6, c[0x0][0x390] ;  /* 0x00007200ff0677ac */ /* 0x000ea60008000a00 */
[----:B------:R-:W-:Y:S01]  /*01b0*/  LEA.HI.X R11, R4, RZ, R7, 0x3, P1 ;  /* 0x000000ff040b7211 */ /* 0x000fe200008f1c07 */
[----:B------:R-:W-:Y:S02]  /*01c0*/  ULOP3.LUT UR4, UR12, 0xfffffff8, URZ, 0xc0, !UPT ;  /* 0xfffffff80c047892 */ /* 0x000fe4000f8ec0ff */
[----:B------:R-:W-:Y:S01]  /*01d0*/  ULOP3.LUT UR5, UR13, 0x7fffffff, URZ, 0xc0, !UPT ;  /* 0x7fffffff0d057892 */ /* 0x000fe2000f8ec0ff */
[----:B-1----:R-:W-:Y:S02]  /*01e0*/  LEA R12, P0, R2, UR18, 0x3 ;  /* 0x00000012020c7c11 */ /* 0x002fe4000f8018ff */
[----:B------:R-:W-:-:S02]  /*01f0*/  IADD3 R8, P2, PT, R0, UR16, RZ ;  /* 0x0000001000087c10 */ /* 0x000fc4000ff5e0ff */
[----:B--2---:R-:W-:Y:S01]  /*0200*/  IADD3 R0, P3, PT, R0, UR6, RZ ;  /* 0x0000000600007c10 */ /* 0x004fe2000ff7e0ff */
[----:B------:R-:W-:Y:S01]  /*0210*/  UMOV UR6, UR4 ;  /* 0x0000000400067c82 */ /* 0x000fe20008000000 */
[----:B------:R-:W-:Y:S02]  /*0220*/  LEA.HI.X R13, R2, UR19, R3, 0x3, P0 ;  /* 0x00000013020d7c11 */ /* 0x000fe400080f1c03 */
[C---:B------:R-:W-:Y:S02]  /*0230*/  IADD3.X R9, PT, PT, R11.reuse, UR17, RZ, P2, !PT ;  /* 0x000000110b097c10 */ /* 0x040fe400097fe4ff */
[----:B------:R-:W-:Y:S01]  /*0240*/  IADD3.X R11, PT, PT, R11, UR7, RZ, P3, !PT ;  /* 0x000000070b0b7c10 */ /* 0x000fe20009ffe4ff */
[----:B------:R-:W-:-:S06]  /*0250*/  UMOV UR7, UR5 ;  /* 0x0000000500077c82 */ /* 0x000fcc0008000000 */
.L_x_13:
[----:B0-----:R-:W2:Y:S04]  /*0260*/  LDG.E.64 R16, desc[UR8][R12.64] ;  /* 0x000000080c107981 */ /* 0x001ea8000c1e1b00 */
[----:B------:R-:W2:Y:S01]  /*0270*/  LDG.E.64 R14, desc[UR8][R8.64+-0x20] ;  /* 0xffffe008080e7981 */ /* 0x000ea2000c1e1b00 */
[----:B------:R-:W-:Y:S01]  /*0280*/  USHF.L.U32 UR10, UR14, 0x3, URZ ;  /* 0x000000030e0a7899 */ /* 0x000fe200080006ff */
[----:B------:R-:W-:Y:S01]  /*0290*/  IMAD.MOV.U32 R10, RZ, RZ, R0 ;  /* 0x000000ffff0a7224 */ /* 0x000fe200078e0000 */
[----:B------:R-:W-:Y:S01]  /*02a0*/  USHF.L.U64.HI UR11, UR14, 0x3, UR15 ;  /* 0x000000030e0b7899 */ /* 0x000fe2000801020f */
[CC--:B--2---:R-:W-:Y:S02]  /*02b0*/  IADD3 R6, P0, PT, R14.reuse, R16.reuse, RZ ;  /* 0x000000100e067210 */ /* 0x0c4fe40007f1e0ff */
[----:B------:R-:W-:-:S03]  /*02c0*/  IADD3 R16, P1, PT, -R14, R16, RZ ;  /* 0x000000100e107210 */ /* 0x000fc60007f3e1ff */
[----:B------:R-:W-:Y:S01]  /*02d0*/  IMAD.X R19, R15, 0x1, R17, P0 ;  /* 0x000000010f137824 */ /* 0x000fe200000e0611 */
[----:B------:R-:W-:Y:S01]  /*02e0*/  IADD3 R14, P0, PT, R12, UR10, RZ ;  /* 0x0000000a0c0e7c10 */ /* 0x000fe2000ff1e0ff */
[----:B------:R-:W-:Y:S02]  /*02f0*/  IMAD.X R15, R17, 0x1, ~R15, P1 ;  /* 0x00000001110f7824 */ /* 0x000fe400008e0e0f */
[-C--:B------:R-:W-:Y:S02]  /*0300*/  IMAD R19, R19, R16.reuse, RZ ;  /* 0x0000001013137224 */ /* 0x080fe400078e02ff */
[----:B------:R-:W-:-:S04]  /*0310*/  IMAD.WIDE.U32 R16, R6, R16, RZ ;  /* 0x0000001006107225 */ /* 0x000fc800078e00ff */
[----:B------:R-:W-:Y:S01]  /*0320*/  IMAD R19, R15, R6, R19 ;  /* 0x000000060f137224 */ /* 0x000fe200078e0213 */
[----:B------:R-:W-:Y:S02]  /*0330*/  MOV R20, R16 ;  /* 0x0000001000147202 */ /* 0x000fe40000000f00 */
[----:B------:R-:W-:Y:S01]  /*0340*/  IADD3.X R15, PT, PT, R13, UR11, RZ, P0, !PT ;  /* 0x0000000b0d0f7c10 */ /* 0x000fe200087fe4ff */
[----:B------:R-:W-:-:S05]  /*0350*/  IMAD.IADD R21, R17, 0x1, R19 ;  /* 0x0000000111157824 */ /* 0x000fca00078e0213 */
[----:B------:R0:W-:Y:S04]  /*0360*/  STG.E.64 desc[UR8][R10.64+-0x20], R20 ;  /* 0xffffe0140a007986 */ /* 0x0001e8000c101b08 */
[----:B------:R-:W2:Y:S04]  /*0370*/  LDG.E.64 R18, desc[UR8][R14.64] ;  /* 0x000000080e127981 */ /* 0x000ea8000c1e1b00 */
[----:B------:R-:W2:Y:S02]  /*0380*/  LDG.E.64 R16, desc[UR8][R8.64+-0x18] ;  /* 0xffffe80808107981 */ /* 0x000ea4000c1e1b00 */
[----:B--2---:R-:W-:-:S02]  /*0390*/  IADD3 R0, P0, PT, R16, R18, RZ ;  /* 0x0000001210007210 */ /* 0x004fc40007f1e0ff */
[----:B------:R-:W-:-:S03]  /*03a0*/  IADD3 R16, P1, PT, -R16, R18, RZ ;  /* 0x0000001210107210 */ /* 0x000fc60007f3e1ff */
[----:B------:R-:W-:Y:S01]  /*03b0*/  IMAD.X R23, R17, 0x1, R19, P0 ;  /* 0x0000000111177824 */ /* 0x000fe200000e0613 */
[----:B------:R-:W-:Y:S01]  /*03c0*/  IADD3 R18, P0, PT, R14, UR10, RZ ;  /* 0x0000000a0e127c10 */ /* 0x000fe2000ff1e0ff */
[----:B------:R-:W-:Y:S02]  /*03d0*/  IMAD.X R19, R19, 0x1, ~R17, P1 ;  /* 0x0000000113137824 */ /* 0x000fe400008e0e11 */
[-C--:B------:R-:W-:Y:S02]  /*03e0*/  IMAD R23, R23, R16.reuse, RZ ;  /* 0x0000001017177224 */ /* 0x080fe400078e02ff */
[----:B------:R-:W-:-:S04]  /*03f0*/  IMAD.WIDE.U32 R16, R0, R16, RZ ;  /* 0x0000001000107225 */ /* 0x000fc800078e00ff */
[----:B------:R-:W-:Y:S01]  /*0400*/  IMAD R23, R19, R0, R23 ;  /* 0x0000000013177224 */ /* 0x000fe200078e0217 */
[----:B------:R-:W-:Y:S01]  /*0410*/  IADD3.X R19, PT, PT, R15, UR11, RZ, P0, !PT ;  /* 0x0000000b0f137c10 */ /* 0x000fe200087fe4ff */
[----:B0-----:R-:W-:Y:S02]  /*0420*/  IMAD.MOV.U32 R20, RZ, RZ, R16 ;  /* 0x000000ffff147224 */ /* 0x001fe400078e0010 */
[----:B------:R-:W-:-:S05]  /*0430*/  IMAD.IADD R21, R17, 0x1, R23 ;  /* 0x0000000111157824 */ /* 0x000fca00078e0217 */
[----:B------:R0:W-:Y:S04]  /*0440*/  STG.E.64 desc[UR8][R10.64+-0x18], R20 ;  /* 0xffffe8140a007986 */ /* 0x0001e8000c101b08 */
[----:B------:R-:W2:Y:S04]  /*0450*/  LDG.E.64 R16, desc[UR8][R18.64] ;  /* 0x0000000812107981 */ /* 0x000ea8000c1e1b00 */
[----:B------:R-:W2:Y:S02]  /*0460*/  LDG.E.64 R14, desc[UR8][R8.64+-0x10] ;  /* 0xfffff008080e7981 */ /* 0x000ea4000c1e1b00 */
[----:B--2---:R-:W-:-:S02]  /*0470*/  IADD3 R0, P0, PT, R14, R16, RZ ;  /* 0x000000100e007210 */ /* 0x004fc40007f1e0ff */
[----:B------:R-:W-:Y:S02]  /*0480*/  IADD3 R14, P1, PT, -R14, R16, RZ ;  /* 0x000000100e0e7210 */ /* 0x000fe40007f3e1ff */
[----:B------:R-:W-:Y:S02]  /*0490*/  IADD3.X R23, PT, PT, R15, R17, RZ, P0, !PT ;  /* 0x000000110f177210 */ /* 0x000fe400007fe4ff */
        /* <DEDUP_REMOVED lines=12> */
[----:B------:R-:W-:-:S03]  /*0560*/  IADD3 R18, P1, PT, -R14, R18, RZ ;  /* 0x000000120e127210 */ /* 0x000fc60007f3e1ff */
[C---:B------:R-:W-:Y:S01]  /*0570*/  IMAD.X R23, R15.reuse, 0x1, R19, P0 ;  /* 0x000000010f177824 */ /* 0x040fe200000e0613 */
[----:B------:R-:W-:Y:S02]  /*0580*/  IADD3.X R15, PT, PT, ~R15, R19, RZ, P1, !PT ;  /* 0x000000130f0f7210 */ /* 0x000fe40000ffe5ff */
[----:B------:R-:W-:Y:S01]  /*0590*/  IADD3 R14, P0, PT, R16, UR10, RZ ;  /* 0x0000000a100e7c10 */ /* 0x000fe2000ff1e0ff */
        /* <DEDUP_REMOVED lines=18> */
[----:B0-----:R-:W-:-:S03]  /*06c0*/  IMAD.MOV.U32 R20, RZ, RZ, R18 ;  /* 0x000000ffff147224 */ /* 0x001fc600078e0012 */
[----:B------:R-:W-:-:S05]  /*06d0*/  IADD3 R21, PT, PT, R19, R23, RZ ;  /* 0x0000001713157210 */ /* 0x000fca0007ffe0ff */
        /* <DEDUP_REMOVED lines=11> */
[----:B0-----:R-:W-:Y:S02]  /*0790*/  MOV R20, R18 ;  /* 0x0000001200147202 */ /* 0x001fe40000000f00 */
        /* <DEDUP_REMOVED lines=13> */
[----:B------:R-:W-:-:S03]  /*0870*/  IADD3.X R17, PT, PT, R15, UR11, RZ, P0, !PT ;  /* 0x0000000b0f117c10 */ /* 0x000fc600087fe4ff */
[----:B------:R-:W-:-:S05]  /*0880*/  IMAD.IADD R19, R19, 0x1, R23 ;  /* 0x0000000113137824 */ /* 0x000fca00078e0217 */
[----:B------:R-:W-:Y:S04]  /*0890*/  STG.E.64 desc[UR8][R10.64+0x10], R18 ;  /* 0x000010120a007986 */ /* 0x000fe8000c101b08 */
[----:B------:R-:W0:Y:S04]  /*08a0*/  LDG.E.64 R16, desc[UR8][R16.64] ;  /* 0x0000000810107981 */ /* 0x000e28000c1e1b00 */
[----:B------:R-:W0:Y:S01]  /*08b0*/  LDG.E.64 R14, desc[UR8][R8.64+0x18] ;  /* 0x00001808080e7981 */ /* 0x000e22000c1e1b00 */
[----:B------:R-:W-:Y:S01]  /*08c0*/  UIADD3 UR6, UP0, UPT, UR6, -0x8, URZ ;  /* 0xfffffff806067890 */ /* 0x000fe2000ff1e0ff */
[----:B------:R-:W-:-:S03]  /*08d0*/  IMAD.U32 R6, RZ, RZ, UR14 ;  /* 0x0000000eff067e24 */ /* 0x000fc6000f8e00ff */
[----:B------:R-:W-:Y:S02]  /*08e0*/  UIADD3.X UR7, UPT, UPT, UR7, -0x1, URZ, UP0, !UPT ;  /* 0xffffffff07077890 */ /* 0x000fe400087fe4ff */
[----:B------:R-:W-:-:S04]  /*08f0*/  UISETP.NE.U32.AND UP0, UPT, UR6, URZ, UPT ;  /* 0x000000ff0600728c */ /* 0x000fc8000bf05070 */
[----:B------:R-:W-:Y:S01]  /*0900*/  UISETP.NE.AND.EX UP0, UPT, UR7, URZ, UPT, UP0 ;  /* 0x000000ff0700728c */ /* 0x000fe2000bf05300 */
[CC--:B0-----:R-:W-:Y:S02]  /*0910*/  IADD3 R21, P0, PT, R14.reuse, R16.reuse, RZ ;  /* 0x000000100e157210 */ /* 0x0c1fe40007f1e0ff */
[----:B------:R-:W-:Y:S01]  /*0920*/  IADD3 R14, P1, PT, -R14, R16, RZ ;  /* 0x000000100e0e7210 */ /* 0x000fe20007f3e1ff */
[----:B------:R-:W-:Y:S02]  /*0930*/  IMAD.U32 R16, RZ, RZ, UR15 ;  /* 0x0000000fff107e24 */ /* 0x000fe4000f8e00ff */
[C---:B------:R-:W-:Y:S01]  /*0940*/  IMAD.X R23, R15.reuse, 0x1, R17, P0 ;  /* 0x000000010f177824 */ /* 0x040fe200000e0611 */
[----:B------:R-:W-:Y:S01]  /*0950*/  IADD3.X R0, PT, PT, ~R15, R17, RZ, P1, !PT ;  /* 0x000000110f007210 */ /* 0x000fe20000ffe5ff */
[----:B------:R-:W-:Y:S01]  /*0960*/  IMAD.U32 R17, RZ, RZ, UR14 ;  /* 0x0000000eff117e24 */ /* 0x000fe2000f8e00ff */
[----:B------:R-:W-:Y:S01]  /*0970*/  IADD3 R8, P1, PT, R8, 0x40, RZ ;  /* 0x0000004008087810 */ /* 0x000fe20007f3e0ff */
[----:B------:R-:W-:-:S02]  /*0980*/  IMAD R23, R23, R14, RZ ;  /* 0x0000000e17177224 */ /* 0x000fc400078e02ff */
[----:B------:R-:W-:Y:S01]  /*0990*/  IMAD.WIDE.U32 R14, R21, R14, RZ ;  /* 0x0000000e150e7225 */ /* 0x000fe200078e00ff */
[----:B------:R-:W-:Y:S02]  /*09a0*/  LEA R12, P0, R17, R12, 0x6 ;  /* 0x0000000c110c7211 */ /* 0x000fe400078030ff */
[----:B------:R-:W-:Y:S01]  /*09b0*/  IADD3.X R9, PT, PT, RZ, R9, RZ, P1, !PT ;  /* 0x00000009ff097210 */ /* 0x000fe20000ffe4ff */
[----:B------:R-:W-:Y:S01]  /*09c0*/  IMAD R23, R0, R21, R23 ;  /* 0x0000001500177224 */ /* 0x000fe200078e0217 */
[----:B------:R-:W-:Y:S02]  /*09d0*/  IADD3 R0, P2, PT, R10, 0x40, RZ ;  /* 0x000000400a007810 */ /* 0x000fe40007f5e0ff */
[----:B------:R-:W-:Y:S01]  /*09e0*/  LEA.HI.X R13, R6, R13, R16, 0x6, P0 ;  /* 0x0000000d060d7211 */ /* 0x000fe200000f3410 */
[----:B------:R-:W-:-:S05]  /*09f0*/  IMAD.IADD R15, R15, 0x1, R23 ;  /* 0x000000010f0f7824 */ /* 0x000fca00078e0217 */
[----:B------:R0:W-:Y:S02]  /*0a00*/  STG.E.64 desc[UR8][R10.64+0x18], R14 ;  /* 0x0000180e0a007986 */ /* 0x0001e4000c101b08 */
[----:B0-----:R-:W-:Y:S01]  /*0a10*/  IMAD.X R11, RZ, RZ, R11, P2 ;  /* 0x000000ffff0b7224 */ /* 0x001fe200010e060b */
[----:B------:R-:W-:Y:S06]  /*0a20*/  BRA.U UP0, `(.L_x_13) ;  /* 0xfffffff9000c7547 */ /* 0x000fec000b83ffff */
.L_x_12:
[----:B------:R-:W-:-:S06]  /*0a30*/  ULOP3.LUT UR6, UR12, 0x7, URZ, 0xc0, !UPT ;  /* 0x000000070c067892 */ /* 0x000fcc000f8ec0ff */
[----:B------:R-:W-:-:S04]  /*0a40*/  ISETP.NE.U32.AND P0, PT, RZ, UR6, PT ;  /* 0x00000006ff007c0c */ /* 0x000fc8000bf05070 */
[----:B------:R-:W-:-:S13]  /*0a50*/  ISETP.NE.AND.EX P0, PT, RZ, RZ, PT, P0 ;  /* 0x000000ffff00720c */ /* 0x000fda0003f05300 */
[----:B0-----:R-:W-:Y:S05]  /*0a60*/  @!P0 EXIT ;  /* 0x000000000000894d */ /* 0x001fea0003800000 */
[----:B------:R-:W-:-:S04]  /*0a70*/  UISETP.GE.U32.AND UP0, UPT, UR6, 0x4, UPT ;  /* 0x000000040600788c */ /* 0x000fc8000bf06070 */
[----:B------:R-:W-:-:S09]  /*0a80*/  UISETP.GE.U32.AND.EX UP0, UPT, URZ, URZ, UPT, UP0 ;  /* 0x000000ffff00728c */ /* 0x000fd2000bf06100 */
[----:B------:R-:W-:Y:S05]  /*0a90*/  BRA.U !UP0, `(.L_x_14) ;  /* 0x0000000508287547 */ /* 0x000fea000b800000 */
[----:B------:R-:W0:Y:S01]  /*0aa0*/  LDCU.128 UR16, c[0x0][0x380] ;  /* 0x00007000ff1077ac */ /* 0x000e220008000c00 */
[----:B------:R-:W-:Y:S01]  /*0ab0*/  IADD3 R0, P0, PT, R4, UR4, RZ ;  /* 0x0000000404007c10 */ /* 0x000fe2000ff1e0ff */
[----:B------:R-:W-:Y:S01]  /*0ac0*/  IMAD.U32 R11, RZ, RZ, UR4 ;  /* 0x00000004ff0b7e24 */ /* 0x000fe2000f8e00ff */
[----:B------:R-:W-:Y:S02]  /*0ad0*/  UIMAD UR6, UR5, UR14, URZ ;  /* 0x0000000e050672a4 */ /* 0x000fe4000f8e02ff */
[----:B------:R-:W-:Y:S01]  /*0ae0*/  IADD3.X R9, PT, PT, R7, UR5, RZ, P0, !PT ;  /* 0x0000000507097c10 */ /* 0x000fe200087fe4ff */
[----:B------:R-:W-:Y:S01]  /*0af0*/  IMAD.WIDE.U32 R10, R11, UR14, R2 ;  /* 0x0000000e0b0a7c25 */ /* 0x000fe2000f8e0002 */
[----:B------:R-:W-:-:S03]  /*0b00*/  UIMAD UR6, UR4, UR15, UR6 ;  /* 0x0000000f040672a4 */ /* 0x000fc6000f8e0206 */
[C---:B------:R-:W-:Y:S01]  /*0b10*/  IMAD.SHL.U32 R6, R0.reuse, 0x8, RZ ;  /* 0x0000000800067824 */ /* 0x040fe200078e00ff */
[----:B------:R-:W-:Y:S02]  /*0b20*/  SHF.L.U64.HI R0, R0, 0x3, R9 ;  /* 0x0000000300007819 */ /* 0x000fe40000010209 */
[----:B------:R-:W-:Y:S01]  /*0b30*/  VIADD R11, R11, UR6 ;  /* 0x000000060b0b7c36 */ /* 0x000fe20008000000 */
[----:B0-----:R-:W-:Y:S02]  /*0b40*/  LEA R12, P1, R10, UR18, 0x3 ;  /* 0x000000120a0c7c11 */ /* 0x001fe4000f8218ff */
[----:B------:R-:W-:Y:S02]  /*0b50*/  IADD3 R8, P0, PT, R6, UR16, RZ ;  /* 0x0000001006087c10 */ /* 0x000fe4000ff1e0ff */
[----:B------:R-:W-:Y:S02]  /*0b60*/  LEA.HI.X R13, R10, UR19, R11, 0x3, P1 ;  /* 0x000000130a0d7c11 */ /* 0x000fe400088f1c0b */
[----:B------:R-:W-:Y:S01]  /*0b70*/  IADD3.X R9, PT, PT, R0, UR17, RZ, P0, !PT ;  /* 0x0000001100097c10 */ /* 0x000fe200087fe4ff */
[----:B------:R-:W0:Y:S02]  /*0b80*/  LDCU.64 UR16, c[0x0][0x390] ;  /* 0x00007200ff1077ac */ /* 0x000e240008000a00 */
[----:B------:R-:W2:Y:S04]  /*0b90*/  LDG.E.64 R14, desc[UR8][R12.64] ;  /* 0x000000080c0e7981 */ /* 0x000ea8000c1e1b00 */
[----:B------:R-:W2:Y:S01]  /*0ba0*/  LDG.E.64 R10, desc[UR8][R8.64] ;  /* 0x00000008080a7981 */ /* 0x000ea2000c1e1b00 */
[----:B------:R-:W-:-:S02]  /*0bb0*/  UIMAD.WIDE.U32 UR10, UR14, 0x8, URZ ;  /* 0x000000080e0a78a5 */ /* 0x000fc4000f8e00ff */
[----:B------:R-:W-:-:S04]  /*0bc0*/  USHF.L.U32 UR6, UR15, 0x3, URZ ;  /* 0x000000030f067899 */ /* 0x000fc800080006ff */
[----:B------:R-:W-:Y:S01]  /*0bd0*/  UIADD3 UR6, UPT, UPT, UR11, UR6, URZ ;  /* 0x000000060b067290 */ /* 0x000fe2000fffe0ff */
[CC--:B--2---:R-:W-:Y:S02]  /*0be0*/  IADD3 R17, P0, PT, R10.reuse, R14.reuse, RZ ;  /* 0x0000000e0a117210 */ /* 0x0c4fe40007f1e0ff */
[----:B------:R-:W-:Y:S02]  /*0bf0*/  IADD3 R16, P1, PT, -R10, R14, RZ ;  /* 0x0000000e0a107210 */ /* 0x000fe40007f3e1ff */
[----:B------:R-:W-:Y:S02]  /*0c00*/  IADD3.X R19, PT, PT, R11, R15, RZ, P0, !PT ;  /* 0x0000000f0b137210 */ /* 0x000fe400007fe4ff */
[----:B0-----:R-:W-:Y:S01]  /*0c10*/  IADD3 R10, P0, PT, R6, UR16, RZ ;  /* 0x00000010060a7c10 */ /* 0x001fe2000ff1e0ff */
[----:B------:R-:W-:Y:S02]  /*0c20*/  IMAD.X R11, R15, 0x1, ~R11, P1 ;  /* 0x000000010f0b7824 */ /* 0x000fe400008e0e0b */
[----:B------:R-:W-:-:S04]  /*0c30*/  IMAD R14, R19, R16, RZ ;  /* 0x00000010130e7224 */ /* 0x000fc800078e02ff */
[----:B------:R-:W-:Y:S01]  /*0c40*/  IMAD R19, R11, R17, R14 ;  /* 0x000000110b137224 */ /* 0x000fe200078e020e */
[----:B------:R-:W-:Y:S01]  /*0c50*/  IADD3 R14, P1, PT, R12, UR10, RZ ;  /* 0x0000000a0c0e7c10 */ /* 0x000fe2000ff3e0ff */
[----:B------:R-:W-:Y:S01]  /*0c60*/  IMAD.WIDE.U32 R16, R17, R16, RZ ;  /* 0x0000001011107225 */ /* 0x000fe200078e00ff */
[----:B------:R-:W-:Y:S02]  /*0c70*/  IADD3.X R11, PT, PT, R0, UR17, RZ, P0, !PT ;  /* 0x00000011000b7c10 */ /* 0x000fe400087fe4ff */
[----:B------:R-:W-:Y:S01]  /*0c80*/  IADD3.X R15, PT, PT, R13, UR6, RZ, P1, !PT ;  /* 0x000000060d0f7c10 */ /* 0x000fe20008ffe4ff */
[----:B------:R-:W-:Y:S02]  /*0c90*/  IMAD.IADD R19, R17, 0x1, R19 ;  /* 0x0000000111137824 */ /* 0x000fe400078e0213 */
[----:B------:R-:W-:-:S05]  /*0ca0*/  IMAD.MOV.U32 R18, RZ, RZ, R16 ;  /* 0x000000ffff127224 */ /* 0x000fca00078e0010 */
        /* <DEDUP_REMOVED lines=25> */
[----:B------:R-:W-:-:S04]  /*0e40*/  IADD3.X R17, PT, PT, R13, UR6, RZ, P0, !PT ;  /* 0x000000060d117c10 */ /* 0x000fc800087fe4ff */
[----:B------:R-:W-:-:S05]  /*0e50*/  IADD3 R15, PT, PT, R15, R21, RZ ;  /* 0x000000150f0f7210 */ /* 0x000fca0007ffe0ff */
[----:B------:R1:W-:Y:S04]  /*0e60*/  STG.E.64 desc[UR8][R10.64+0x10], R14 ;  /* 0x0000100e0a007986 */ /* 0x0003e8000c101b08 */
[----:B------:R-:W0:Y:S04]  /*0e70*/  LDG.E.64 R8, desc[UR8][R8.64+0x18] ;  /* 0x0000180808087981 */ /* 0x000e28000c1e1b00 */
[----:B------:R-:W0:Y:S01]  /*0e80*/  LDG.E.64 R12, desc[UR8][R16.64] ;  /* 0x00000008100c7981 */ /* 0x000e22000c1e1b00 */
[----:B------:R-:W-:-:S04]  /*0e90*/  UIADD3 UR4, UP0, UPT, UR4, 0x4, URZ ;  /* 0x0000000404047890 */ /* 0x000fc8000ff1e0ff */
[----:B------:R-:W-:Y:S01]  /*0ea0*/  UIADD3.X UR5, UPT, UPT, URZ, UR5, URZ, UP0, !UPT ;  /* 0x00000005ff057290 */ /* 0x000fe200087fe4ff */
[CC--:B0-----:R-:W-:Y:S02]  /*0eb0*/  IADD3 R19, P0, PT, R8.reuse, R12.reuse, RZ ;  /* 0x0000000c08137210 */ /* 0x0c1fe40007f1e0ff */
[----:B------:R-:W-:-:S03]  /*0ec0*/  IADD3 R12, P1, PT, -R8, R12, RZ ;  /* 0x0000000c080c7210 */ /* 0x000fc60007f3e1ff */
[----:B------:R-:W-:Y:S02]  /*0ed0*/  IMAD.X R21, R9, 0x1, R13, P0 ;  /* 0x0000000109157824 */ /* 0x000fe400000e060d */
[----:B------:R-:W-:Y:S02]  /*0ee0*/  IMAD.X R0, R13, 0x1, ~R9, P1 ;  /* 0x000000010d007824 */ /* 0x000fe400008e0e09 */
[-C--:B------:R-:W-:Y:S02]  /*0ef0*/  IMAD R21, R21, R12.reuse, RZ ;  /* 0x0000000c15157224 */ /* 0x080fe400078e02ff */
[----:B------:R-:W-:-:S04]  /*0f00*/  IMAD.WIDE.U32 R12, R19, R12, RZ ;  /* 0x0000000c130c7225 */ /* 0x000fc800078e00ff */
[----:B------:R-:W-:-:S04]  /*0f10*/  IMAD R21, R0, R19, R21 ;  /* 0x0000001300157224 */ /* 0x000fc800078e0215 */
[----:B------:R-:W-:-:S05]  /*0f20*/  IMAD.IADD R13, R13, 0x1, R21 ;  /* 0x000000010d0d7824 */ /* 0x000fca00078e0215 */
[----:B------:R1:W-:Y:S02]  /*0f30*/  STG.E.64 desc[UR8][R10.64+0x18], R12 ;  /* 0x0000180c0a007986 */ /* 0x0003e4000c101b08 */
.L_x_14:
[----:B------:R-:W-:-:S06]  /*0f40*/  ULOP3.LUT UR6, UR12, 0x3, URZ, 0xc0, !UPT ;  /* 0x000000030c067892 */ /* 0x000fcc000f8ec0ff */
[----:B------:R-:W-:-:S04]  /*0f50*/  ISETP.NE.U32.AND P0, PT, RZ, UR6, PT ;  /* 0x00000006ff007c0c */ /* 0x000fc8000bf05070 */
[----:B------:R-:W-:-:S13]  /*0f60*/  ISETP.NE.AND.EX P0, PT, RZ, RZ, PT, P0 ;  /* 0x000000ffff00720c */ /* 0x000fda0003f05300 */
[----:B------:R-:W-:Y:S05]  /*0f70*/  @!P0 EXIT ;  /* 0x000000000000894d */ /* 0x000fea0003800000 */
[----:B------:R-:W-:-:S04]  /*0f80*/  UISETP.NE.U32.AND UP0, UPT, UR6, 0x1, UPT ;  /* 0x000000010600788c */ /* 0x000fc8000bf05070 */
[----:B------:R-:W-:-:S09]  /*0f90*/  UISETP.NE.AND.EX UP0, UPT, URZ, URZ, UPT, UP0 ;  /* 0x000000ffff00728c */ /* 0x000fd2000bf05300 */
[----:B------:R-:W-:Y:S05]  /*0fa0*/  BRA.U !UP0, `(.L_x_15) ;  /* 0x0000000108b87547 */ /* 0x000fea000b800000 */
[----:B------:R-:W0:Y:S01]  /*0fb0*/  LDCU.128 UR16, c[0x0][0x380] ;  /* 0x00007000ff1077ac */ /* 0x000e220008000c00 */
[----:B------:R-:W-:Y:S01]  /*0fc0*/  IADD3 R0, P0, PT, R4, UR4, RZ ;  /* 0x0000000404007c10 */ /* 0x000fe2000ff1e0ff */
[----:B-1----:R-:W-:Y:S01]  /*0fd0*/  IMAD.U32 R15, RZ, RZ, UR4 ;  /* 0x00000004ff0f7e24 */ /* 0x002fe2000f8e00ff */
[----:B------:R-:W-:Y:S02]  /*0fe0*/  UIMAD UR6, UR5, UR14, URZ ;  /* 0x0000000e050672a4 */ /* 0x000fe4000f8e02ff */
[----:B------:R-:W-:Y:S01]  /*0ff0*/  IADD3.X R9, PT, PT, R7, UR5, RZ, P0, !PT ;  /* 0x0000000507097c10 */ /* 0x000fe200087fe4ff */
[----:B------:R-:W-:Y:S01]  /*1000*/  IMAD.WIDE.U32 R14, R15, UR14, R2 ;  /* 0x0000000e0f0e7c25 */ /* 0x000fe2000f8e0002 */
[C---:B------:R-:W-:Y:S01]  /*1010*/  SHF.L.U32 R8, R0.reuse, 0x3, RZ ;  /* 0x0000000300087819 */ /* 0x040fe200000006ff */
[----:B------:R-:W-:Y:S01]  /*1020*/  UIMAD UR6, UR4, UR15, UR6 ;  /* 0x0000000f040672a4 */ /* 0x000fe2000f8e0206 */
[----:B------:R-:W-:-:S05]  /*1030*/  SHF.L.U64.HI R0, R0, 0x3, R9 ;  /* 0x0000000300007819 */ /* 0x000fca0000010209 */
[----:B------:R-:W-:Y:S01]  /*1040*/  VIADD R9, R15, UR6 ;  /* 0x000000060f097c36 */ /* 0x000fe20008000000 */
[----:B0-----:R-:W-:-:S04]  /*1050*/  LEA R12, P1, R14, UR18, 0x3 ;  /* 0x000000120e0c7c11 */ /* 0x001fc8000f8218ff */
[----:B------:R-:W0:Y:S01]  /*1060*/  LDCU.64 UR6, c[0x0][0x390] ;  /* 0x00007200ff0677ac */ /* 0x000e220008000a00 */
[----:B------:R-:W-:Y:S02]  /*1070*/  IADD3 R10, P0, PT, R8, UR16, RZ ;  /* 0x00000010080a7c10 */ /* 0x000fe4000ff1e0ff */
[----:B------:R-:W-:Y:S02]  /*1080*/  LEA.HI.X R13, R14, UR19, R9, 0x3, P1 ;  /* 0x000000130e0d7c11 */ /* 0x000fe400088f1c09 */
[----:B------:R-:W-:-:S03]  /*1090*/  IADD3.X R11, PT, PT, R0, UR17, RZ, P0, !PT ;  /* 0x00000011000b7c10 */ /* 0x000fc600087fe4ff */
[----:B------:R-:W2:Y:S04]  /*10a0*/  LDG.E.64 R16, desc[UR8][R12.64] ;  /* 0x000000080c107981 */ /* 0x000ea8000c1e1b00 */
[----:B------:R-:W2:Y:S02]  /*10b0*/  LDG.E.64 R14, desc[UR8][R10.64] ;  /* 0x000000080a0e7981 */ /* 0x000ea4000c1e1b00 */
[CC--:B--2---:R-:W-:Y:S02]  /*10c0*/  IADD3 R6, P0, PT, R14.reuse, R16.reuse, RZ ;  /* 0x000000100e067210 */ /* 0x0c4fe40007f1e0ff */
[----:B------:R-:W-:-:S03]  /*10d0*/  IADD3 R16, P1, PT, -R14, R16, RZ ;  /* 0x000000100e107210 */ /* 0x000fc60007f3e1ff */
[----:B------:R-:W-:Y:S02]  /*10e0*/  IMAD.X R9, R15, 0x1, R17, P0 ;  /* 0x000000010f097824 */ /* 0x000fe400000e0611 */
[----:B------:R-:W-:Y:S01]  /*10f0*/  IMAD.X R15, R17, 0x1, ~R15, P1 ;  /* 0x00000001110f7824 */ /* 0x000fe200008e0e0f */
[----:B0-----:R-:W-:Y:S01]  /*1100*/  IADD3 R8, P1, PT, R8, UR6, RZ ;  /* 0x0000000608087c10 */ /* 0x001fe2000ff3e0ff */
[----:B------:R-:W-:Y:S02]  /*1110*/  IMAD.U32 R17, RZ, RZ, UR14 ;  /* 0x0000000eff117e24 */ /* 0x000fe4000f8e00ff */
[----:B------:R-:W-:-:S03]  /*1120*/  IMAD R9, R9, R16, RZ ;  /* 0x0000001009097224 */ /* 0x000fc600078e02ff */
[----:B------:R-:W-:Y:S01]  /*1130*/  LEA R14, P0, R17, R12, 0x3 ;  /* 0x0000000c110e7211 */ /* 0x000fe200078018ff */
[----:B------:R-:W-:Y:S01]  /*1140*/  IMAD R19, R15, R6, R9 ;  /* 0x000000060f137224 */ /* 0x000fe200078e0209 */
[----:B------:R-:W-:Y:S01]  /*1150*/  MOV R12, UR14 ;  /* 0x0000000e000c7c02 */ /* 0x000fe20008000f00 */
[----:B------:R-:W-:Y:S01]  /*1160*/  IMAD.U32 R15, RZ, RZ, UR15 ;  /* 0x0000000fff0f7e24 */ /* 0x000fe2000f8e00ff */
[----:B------:R-:W-:Y:S01]  /*1170*/  IADD3.X R9, PT, PT, R0, UR7, RZ, P1, !PT ;  /* 0x0000000700097c10 */ /* 0x000fe20008ffe4ff */
[----:B------:R-:W-:-:S03]  /*1180*/  IMAD.WIDE.U32 R16, R6, R16, RZ ;  /* 0x0000001006107225 */ /* 0x000fc600078e00ff */
[----:B------:R-:W-:Y:S01]  /*1190*/  LEA.HI.X R15, R12, R13, R15, 0x3, P0 ;  /* 0x0000000d0c0f7211 */ /* 0x000fe200000f1c0f */
[----:B------:R-:W-:-:S05]  /*11a0*/  IMAD.IADD R17, R17, 0x1, R19 ;  /* 0x0000000111117824 */ /* 0x000fca00078e0213 */
[----:B------:R0:W-:Y:S04]  /*11b0*/  STG.E.64 desc[UR8][R8.64], R16 ;  /* 0x0000001008007986 */ /* 0x0001e8000c101b08 */
[----:B------:R-:W2:Y:S04]  /*11c0*/  LDG.E.64 R10, desc[UR8][R10.64+0x8] ;  /* 0x000008080a0a7981 */ /* 0x000ea8000c1e1b00 */
[----:B------:R-:W2:Y:S01]  /*11d0*/  LDG.E.64 R14, desc[UR8][R14.64] ;  /* 0x000000080e0e7981 */ /* 0x000ea2000c1e1b00 */
[----:B------:R-:W-:-:S04]  /*11e0*/  UIADD3 UR4, UP0, UPT, UR4, 0x2, URZ ;  /* 0x0000000204047890 */ /* 0x000fc8000ff1e0ff */
[----:B------:R-:W-:Y:S01]  /*11f0*/  UIADD3.X UR5, UPT, UPT, URZ, UR5, URZ, UP0, !UPT ;  /* 0x00000005ff057290 */ /* 0x000fe200087fe4ff */
[CC--:B--2---:R-:W-:Y:S02]  /*1200*/  IADD3 R19, P0, PT, R10.reuse, R14.reuse, RZ ;  /* 0x0000000e0a137210 */ /* 0x0c4fe40007f1e0ff */
[----:B------:R-:W-:-:S03]  /*1210*/  IADD3 R12, P1, PT, -R10, R14, RZ ;  /* 0x0000000e0a0c7210 */ /* 0x000fc60007f3e1ff */
[----:B------:R-:W-:Y:S02]  /*1220*/  IMAD.X R13, R11, 0x1, R15, P0 ;  /* 0x000000010b0d7824 */ /* 0x000fe400000e060f */
[----:B------:R-:W-:Y:S02]  /*1230*/  IMAD.X R0, R15, 0x1, ~R11, P1 ;  /* 0x000000010f007824 */ /* 0x000fe400008e0e0b */
[-C--:B------:R-:W-:Y:S02]  /*1240*/  IMAD R6, R13, R12.reuse, RZ ;  /* 0x0000000c0d067224 */ /* 0x080fe400078e02ff */
[----:B------:R-:W-:-:S04]  /*1250*/  IMAD.WIDE.U32 R12, R19, R12, RZ ;  /* 0x0000000c130c7225 */ /* 0x000fc800078e00ff */
[----:B------:R-:W-:-:S05]  /*1260*/  IMAD R19, R0, R19, R6 ;  /* 0x0000001300137224 */ /* 0x000fca00078e0206 */
[----:B------:R-:W-:-:S05]  /*1270*/  IADD3 R13, PT, PT, R13, R19, RZ ;  /* 0x000000130d0d7210 */ /* 0x000fca0007ffe0ff */
[----:B------:R0:W-:Y:S02]  /*1280*/  STG.E.64 desc[UR8][R8.64+0x8], R12 ;  /* 0x0000080c08007986 */ /* 0x0001e4000c101b08 */
.L_x_15:
[----:B------:R-:W-:-:S04]  /*1290*/  ULOP3.LUT UR6, UR12, 0x1, URZ, 0xc0, !UPT ;  /* 0x000000010c067892 */ /* 0x000fc8000f8ec0ff */
[----:B------:R-:W-:-:S04]  /*12a0*/  UISETP.NE.U32.AND UP0, UPT, UR6, 0x1, UPT ;  /* 0x000000010600788c */ /* 0x000fc8000bf05070 */
[----:B------:R-:W-:-:S06]  /*12b0*/  UISETP.NE.U32.AND.EX UP0, UPT, URZ, URZ, UPT, UP0 ;  /* 0x000000ffff00728c */ /* 0x000fcc000bf05100 */
[----:B------:R-:W-:-:S13]  /*12c0*/  PLOP3.LUT P0, PT, PT, PT, UP0, 0x80, 0x8 ;  /* 0x000000000008781c */ /* 0x000fda0003f0f008 */
[----:B------:R-:W-:Y:S05]  /*12d0*/  @P0 EXIT ;  /* 0x000000000000094d */ /* 0x000fea0003800000 */
[----:B------:R-:W2:Y:S01]  /*12e0*/  LDCU.128 UR16, c[0x0][0x380] ;  /* 0x00007000ff1077ac */ /* 0x000ea20008000c00 */
[----:B-1----:R-:W-:Y:S01]  /*12f0*/  IADD3 R10, P0, PT, R4, UR4, RZ ;  /* 0x00000004040a7c10 */ /* 0x002fe2000ff1e0ff */
[----:B0-----:R-:W-:Y:S01]  /*1300*/  IMAD.U32 R9, RZ, RZ, UR4 ;  /* 0x00000004ff097e24 */ /* 0x001fe2000f8e00ff */
[----:B------:R-:W-:Y:S01]  /*1310*/  UIMAD UR6, UR5, UR14, URZ ;  /* 0x0000000e050672a4 */ /* 0x000fe2000f8e02ff */
[----:B------:R-:W-:Y:S01]  /*1320*/  IMAD.MOV.U32 R4, RZ, RZ, R2 ;  /* 0x000000ffff047224 */ /* 0x000fe200078e0002 */
[----:B------:R-:W-:Y:S01]  /*1330*/  IADD3.X R7, PT, PT, R7, UR5, RZ, P0, !PT ;  /* 0x0000000507077c10 */ /* 0x000fe200087fe4ff */
[----:B------:R-:W-:Y:S01]  /*1340*/  IMAD.MOV.U32 R5, RZ, RZ, R3 ;  /* 0x000000ffff057224 */ /* 0x000fe200078e0003 */
[----:B------:R-:W-:Y:S01]  /*1350*/  UIMAD UR6, UR4, UR15, UR6 ;  /* 0x0000000f040672a4 */ /* 0x000fe2000f8e0206 */
[C---:B------:R-:W-:Y:S01]  /*1360*/  IMAD.SHL.U32 R8, R10.reuse, 0x8, RZ ;  /* 0x000000080a087824 */ /* 0x040fe200078e00ff */
[----:B------:R-:W-:Y:S01]  /*1370*/  SHF.L.U64.HI R10, R10, 0x3, R7 ;  /* 0x000000030a0a7819 */ /* 0x000fe20000010207 */
[----:B------:R-:W-:Y:S01]  /*1380*/  IMAD.WIDE.U32 R4, R9, UR14, R4 ;  /* 0x0000000e09047c25 */ /* 0x000fe2000f8e0004 */
[----:B------:R-:W0:Y:S04]  /*1390*/  LDCU.64 UR4, c[0x0][0x390] ;  /* 0x00007200ff0477ac */ /* 0x000e280008000a00 */
[----:B------:R-:W-:-:S02]  /*13a0*/  IADD3 R3, PT, PT, R5, UR6, RZ ;  /* 0x0000000605037c10 */ /* 0x000fc4000fffe0ff */
[----:B--2---:R-:W-:Y:S02]  /*13b0*/  LEA R6, P1, R4, UR18, 0x3 ;  /* 0x0000001204067c11 */ /* 0x004fe4000f8218ff */
[----:B------:R-:W-:Y:S02]  /*13c0*/  IADD3 R2, P0, PT, R8, UR16, RZ ;  /* 0x0000001008027c10 */ /* 0x000fe4000ff1e0ff */
[----:B------:R-:W-:Y:S02]  /*13d0*/  LEA.HI.X R7, R4, UR19, R3, 0x3, P1 ;  /* 0x0000001304077c11 */ /* 0x000fe400088f1c03 */
[----:B------:R-:W-:-:S03]  /*13e0*/  IADD3.X R3, PT, PT, R10, UR17, RZ, P0, !PT ;  /* 0x000000110a037c10 */ /* 0x000fc600087fe4ff */
[----:B------:R-:W2:Y:S04]  /*13f0*/  LDG.E.64 R4, desc[UR8][R6.64] ;  /* 0x0000000806047981 */ /* 0x000ea8000c1e1b00 */
[----:B------:R-:W2:Y:S02]  /*1400*/  LDG.E.64 R2, desc[UR8][R2.64] ;  /* 0x0000000802027981 */ /* 0x000ea4000c1e1b00 */
[CC--:B--2---:R-:W-:Y:S02]  /*1410*/  IADD3 R9, P0, PT, R2.reuse, R4.reuse, RZ ;  /* 0x0000000402097210 */ /* 0x0c4fe40007f1e0ff */
[----:B------:R-:W-:-:S03]  /*1420*/  IADD3 R4, P1, PT, -R2, R4, RZ ;  /* 0x0000000402047210 */ /* 0x000fc60007f3e1ff */
[----:B------:R-:W-:Y:S01]  /*1430*/  IMAD.X R11, R3, 0x1, R5, P0 ;  /* 0x00000001030b7824 */ /* 0x000fe200000e0605 */
[----:B0-----:R-:W-:Y:S01]  /*1440*/  IADD3 R8, P0, PT, R8, UR4, RZ ;  /* 0x0000000408087c10 */ /* 0x001fe2000ff1e0ff */
[----:B------:R-:W-:Y:S02]  /*1450*/  IMAD.X R0, R5, 0x1, ~R3, P1 ;  /* 0x0000000105007824 */ /* 0x000fe400008e0e03 */
[-C--:B------:R-:W-:Y:S02]  /*1460*/  IMAD R11, R11, R4.reuse, RZ ;  /* 0x000000040b0b7224 */ /* 0x080fe400078e02ff */
[----:B------:R-:W-:-:S04]  /*1470*/  IMAD.WIDE.U32 R4, R9, R4, RZ ;  /* 0x0000000409047225 */ /* 0x000fc800078e00ff */
[----:B------:R-:W-:Y:S01]  /*1480*/  IMAD R11, R0, R9, R11 ;  /* 0x00000009000b7224 */ /* 0x000fe200078e020b */
[----:B------:R-:W-:-:S03]  /*1490*/  IADD3.X R9, PT, PT, R10, UR5, RZ, P0, !PT ;  /* 0x000000050a097c10 */ /* 0x000fc600087fe4ff */
[----:B------:R-:W-:-:S05]  /*14a0*/  IMAD.IADD R5, R5, 0x1, R11 ;  /* 0x0000000105057824 */ /* 0x000fca00078e020b */
[----:B------:R-:W-:Y:S01]  /*14b0*/  STG.E.64 desc[UR8][R8.64], R4 ;  /* 0x0000000408007986 */ /* 0x000fe2000c101b08 */
[----:B------:R-:W-:Y:S05]  /*14c0*/  EXIT ;  /* 0x000000000000794d */ /* 0x000fea0003800000 */
.L_x_16:
        /* <DEDUP_REMOVED lines=11> */
.L_x_21:


//--------------------- .nv.shared.reserved.0     --------------------------
	.section	.nv.shared.reserved.0,"aw",@nobits
	.weak		__nv_reservedSMEM_offset_0_alias
	.size		__nv_reservedSMEM_offset_0_alias, 0, 64
	.other		__nv_reservedSMEM_offset_0_alias,@"STO_CUDA_RESERVED_SHARED STV_DEFAULT"
__nv_reservedSMEM_offset_0_alias:
	.zero		0
	.zero		64


//--------------------- .nv.constant0._Z18per_element_kernelPlS_S_ll --------------------------
	.section	.nv.constant0._Z18per_element_kernelPlS_S_ll,"a",@progbits
	.sectionflags	@""
	.align	4
.nv.constant0._Z18per_element_kernelPlS_S_ll:
	.zero		936


//--------------------- .nv.constant0._Z21per_column_row_kernelPlS_S_ll --------------------------
	.section	.nv.constant0._Z21per_column_row_kernelPlS_S_ll,"a",@progbits
	.sectionflags	@""
	.align	4
.nv.constant0._Z21per_column_row_kernelPlS_S_ll:
	.zero		936


//--------------------- .nv.constant0._Z21per_row_column_kernelPlS_S_ll --------------------------
	.section	.nv.constant0._Z21per_row_column_kernelPlS_S_ll,"a",@progbits
	.sectionflags	@""
	.align	4
.nv.constant0._Z21per_row_column_kernelPlS_S_ll:
	.zero		936


//--------------------- SYMBOLS --------------------------

	.type		.nv.reservedSmem.offset0,@object
	.size		.nv.reservedSmem.offset0,0x4
